	.headerflags	@"EF_CUDA_TEXMODE_UNIFIED EF_CUDA_64BIT_ADDRESS EF_CUDA_ACCELERATORS EF_CUDA_SM90 EF_CUDA_VIRTUAL_SM(EF_CUDA_SM90)"
	.elftype	@"ET_EXEC"


//--------------------- .nv.info                  --------------------------
	.section	.nv.info,"",@"SHT_CUDA_INFO"
	.align	4


	//----- nvinfo : EIATTR_REGCOUNT
	.align		4
        /*0000*/ 	.byte	0x04, 0x2f
        /*0002*/ 	.short	(.L_1 - .L_0)
	.align		4
.L_0:
        /*0004*/ 	.word	index@(triton_per_fused_abs_mean_sub_12)
        /*0008*/ 	.word	0x00000020


	//----- nvinfo : EIATTR_MIN_STACK_SIZE
	.align		4
.L_1:
        /*000c*/ 	.byte	0x04, 0x12
        /*000e*/ 	.short	(.L_3 - .L_2)
	.align		4
.L_2:
        /*0010*/ 	.word	index@(triton_per_fused_abs_mean_sub_12)
        /*0014*/ 	.word	0x00000000


	//----- nvinfo : EIATTR_FRAME_SIZE
	.align		4
.L_3:
        /*0018*/ 	.byte	0x04, 0x11
        /*001a*/ 	.short	(.L_5 - .L_4)
	.align		4
.L_4:
        /*001c*/ 	.word	index@(triton_per_fused_abs_mean_sub_12)
        /*0020*/ 	.word	0x00000000


	//----- nvinfo : EIATTR_MIN_STACK_SIZE
	.align		4
.L_5:
        /*0024*/ 	.byte	0x04, 0x12
        /*0026*/ 	.short	(.L_7 - .L_6)
	.align		4
.L_6:
        /*0028*/ 	.word	index@(triton_per_fused_abs_mean_sub_12)
        /*002c*/ 	.word	0x00000000
.L_7:


//--------------------- .nv.info.triton_per_fused_abs_mean_sub_12 --------------------------
	.section	.nv.info.triton_per_fused_abs_mean_sub_12,"",@"SHT_CUDA_INFO"
	.sectionflags	@""
	.align	4


	//----- nvinfo : EIATTR_CUDA_API_VERSION
	.align		4
        /*0000*/ 	.byte	0x04, 0x37
        /*0002*/ 	.short	(.L_9 - .L_8)
.L_8:
        /*0004*/ 	.word	0x0000007c


	//----- nvinfo : EIATTR_KPARAM_INFO
	.align		4
.L_9:
        /*0008*/ 	.byte	0x04, 0x17
        /*000a*/ 	.short	(.L_11 - .L_10)
.L_10:
        /*000c*/ 	.word	0x00000000
        /*0010*/ 	.short	0x0004
        /*0012*/ 	.short	0x001c
        /*0014*/ 	.byte	0x00, 0xf0, 0x11, 0x00


	//----- nvinfo : EIATTR_KPARAM_INFO
	.align		4
.L_11:
        /*0018*/ 	.byte	0x04, 0x17
        /*001a*/ 	.short	(.L_13 - .L_12)
.L_12:
        /*001c*/ 	.word	0x00000000
        /*0020*/ 	.short	0x0003
        /*0022*/ 	.short	0x0018
        /*0024*/ 	.byte	0x00, 0xf0, 0x11, 0x00


	//----- nvinfo : EIATTR_KPARAM_INFO
	.align		4
.L_13:
        /*0028*/ 	.byte	0x04, 0x17
        /*002a*/ 	.short	(.L_15 - .L_14)
.L_14:
        /*002c*/ 	.word	0x00000000
        /*0030*/ 	.short	0x0002
        /*0032*/ 	.short	0x0010
        /*0034*/ 	.byte	0x00, 0xf4, 0x21, 0x00


	//----- nvinfo : EIATTR_KPARAM_INFO
	.align		4
.L_15:
        /*0038*/ 	.byte	0x04, 0x17
        /*003a*/ 	.short	(.L_17 - .L_16)
.L_16:
        /*003c*/ 	.word	0x00000000
        /*0040*/ 	.short	0x0001
        /*0042*/ 	.short	0x0008
        /*0044*/ 	.byte	0x00, 0xf4, 0x21, 0x00


	//----- nvinfo : EIATTR_KPARAM_INFO
	.align		4
.L_17:
        /*0048*/ 	.byte	0x04, 0x17
        /*004a*/ 	.short	(.L_19 - .L_18)
.L_18:
        /*004c*/ 	.word	0x00000000
        /*0050*/ 	.short	0x0000
        /*0052*/ 	.short	0x0000
        /*0054*/ 	.byte	0x00, 0xf4, 0x21, 0x00


	//----- nvinfo : EIATTR_SPARSE_MMA_MASK
	.align		4
.L_19:
        /*0058*/ 	.byte	0x03, 0x50
        /*005a*/ 	.short	0x0000


	//----- nvinfo : EIATTR_MAXREG_COUNT
	.align		4
        /*005c*/ 	.byte	0x03, 0x1b
        /*005e*/ 	.short	0x00ff


	//----- nvinfo : EIATTR_COOP_GROUP_MASK_REGIDS
	.align		4
        /*0060*/ 	.byte	0x04, 0x29
        /*0062*/ 	.short	(.L_21 - .L_20)


	//   ....[0]....
.L_20:
        /*0064*/ 	.word	0xffffffff


	//   ....[1]....
        /*0068*/ 	.word	0xffffffff


	//   ....[2]....
        /*006c*/ 	.word	0xffffffff


	//----- nvinfo : EIATTR_COOP_GROUP_INSTR_OFFSETS
	.align		4
.L_21:
        /*0070*/ 	.byte	0x04, 0x28
        /*0072*/ 	.short	(.L_23 - .L_22)


	//   ....[0]....
.L_22:
        /*0074*/ 	.word	0x00001b10


	//   ....[1]....
        /*0078*/ 	.word	0x00001b30


	//   ....[2]....
        /*007c*/ 	.word	0x00001b60


	//----- nvinfo : EIATTR_EXIT_INSTR_OFFSETS
	.align		4
.L_23:
        /*0080*/ 	.byte	0x04, 0x1c
        /*0082*/ 	.short	(.L_25 - .L_24)


	//   ....[0]....
.L_24:
        /*0084*/ 	.word	0x00001bc0


	//   ....[1]....
        /*0088*/ 	.word	0x00001c10


	//----- nvinfo : EIATTR_REQNTID
	.align		4
.L_25:
        /*008c*/ 	.byte	0x04, 0x10
        /*008e*/ 	.short	(.L_27 - .L_26)
.L_26:
        /*0090*/ 	.word	0x00000100
        /*0094*/ 	.word	0x00000001
        /*0098*/ 	.word	0x00000001


	//----- nvinfo : EIATTR_CBANK_PARAM_SIZE
	.align		4
.L_27:
        /*009c*/ 	.byte	0x03, 0x19
        /*009e*/ 	.short	0x0020


	//----- nvinfo : EIATTR_PARAM_CBANK
	.align		4
        /*00a0*/ 	.byte	0x04, 0x0a
        /*00a2*/ 	.short	(.L_29 - .L_28)
	.align		4
.L_28:
        /*00a4*/ 	.word	index@(.nv.constant0.triton_per_fused_abs_mean_sub_12)
        /*00a8*/ 	.short	0x0210
        /*00aa*/ 	.short	0x0020


	//----- nvinfo : EIATTR_SW_WAR
	.align		4
.L_29:
        /*00ac*/ 	.byte	0x04, 0x36
        /*00ae*/ 	.short	(.L_31 - .L_30)
.L_30:
        /*00b0*/ 	.word	0x00000008
.L_31:


//--------------------- .nv.callgraph             --------------------------
	.section	.nv.callgraph,"",@"SHT_CUDA_CALLGRAPH"
	.align	4
	.sectionentsize	8
	.align		4
        /*0000*/ 	.word	0x00000000
	.align		4
        /*0004*/ 	.word	0xffffffff
	.align		4
        /*0008*/ 	.word	0x00000000
	.align		4
        /*000c*/ 	.word	0xfffffffe
	.align		4
        /*0010*/ 	.word	0x00000000
	.align		4
        /*0014*/ 	.word	0xfffffffd
	.align		4
        /*0018*/ 	.word	0x00000000
	.align		4
        /*001c*/ 	.word	0xfffffffc


//--------------------- .text.triton_per_fused_abs_mean_sub_12 --------------------------
	.section	.text.triton_per_fused_abs_mean_sub_12,"ax",@progbits
	.sectionflags	@"SHF_BARRIERS=1"
	.align	128
        .global         triton_per_fused_abs_mean_sub_12
        .type           triton_per_fused_abs_mean_sub_12,@function
        .size           triton_per_fused_abs_mean_sub_12,(.L_x_1 - triton_per_fused_abs_mean_sub_12)
        .other          triton_per_fused_abs_mean_sub_12,@"STO_CUDA_ENTRY STV_DEFAULT"
triton_per_fused_abs_mean_sub_12:
.text.triton_per_fused_abs_mean_sub_12:
[----:B------:R-:W0:Y:S01]  /*0000*/  LDC R1, c[0x0][0x28] ;  /* 0x00000a00ff017b82 */ /* 0x000e220000000800 */
[----:B------:R-:W1:Y:S07]  /*0010*/  S2R R4, SR_TID.X ;  /* 0x0000000000047919 */ /* 0x000e6e0000002100 */
[----:B------:R-:W2:Y:S01]  /*0020*/  LDC.64 R14, c[0x0][0x210] ;  /* 0x00008400ff0e7b82 */ /* 0x000ea20000000a00 */
[----:B------:R-:W-:Y:S01]  /*0030*/  ULDC.64 UR6, c[0x0][0x208] ;  /* 0x0000820000067ab9 */ /* 0x000fe20000000a00 */
[----:B------:R-:W3:Y:S01]  /*0040*/  S2R R3, SR_CTAID.X ;  /* 0x0000000000037919 */ /* 0x000ee20000002500 */
[----:B-1----:R-:W-:-:S05]  /*0050*/  LOP3.LUT R0, R4, 0x1f, RZ, 0xc0, !PT ;  /* 0x0000001f04007812 */ /* 0x002fca00078ec0ff */
[----:B---3--:R-:W-:-:S05]  /*0060*/  IMAD R0, R3, 0x20, R0 ;  /* 0x0000002003007824 */ /* 0x008fca00078e0200 */
[----:B------:R-:W-:-:S04]  /*0070*/  SHF.R.S32.HI R3, RZ, 0x1f, R0 ;  /* 0x0000001fff037819 */ /* 0x000fc80000011400 */
[----:B------:R-:W-:Y:S02]  /*0080*/  LEA.HI R2, R3, R0, RZ, 0x6 ;  /* 0x0000000003027211 */ /* 0x000fe400078f30ff */
[----:B------:R-:W-:Y:S02]  /*0090*/  SHF.R.U32.HI R3, RZ, 0x5, R4 ;  /* 0x00000005ff037819 */ /* 0x000fe40000011604 */
[----:B------:R-:W-:Y:S01]  /*00a0*/  SHF.R.S32.HI R20, RZ, 0x1e, R2 ;  /* 0x0000001eff147819 */ /* 0x000fe20000011402 */
[C---:B------:R-:W-:Y:S01]  /*00b0*/  IMAD.SHL.U32 R6, R2.reuse, 0x2, RZ ;  /* 0x0000000202067824 */ /* 0x040fe200078e00ff */
[----:B------:R-:W-:Y:S02]  /*00c0*/  SGXT.U32 R3, R3, 0x3 ;  /* 0x000000030303781a */ /* 0x000fe40000000000 */
[----:B------:R-:W-:Y:S02]  /*00d0*/  LOP3.LUT R7, R2, 0x7ffc0, RZ, 0xc0, !PT ;  /* 0x0007ffc002077812 */ /* 0x000fe400078ec0ff */
[----:B------:R-:W-:-:S02]  /*00e0*/  LOP3.LUT R6, R6, 0xffffff80, RZ, 0xc0, !PT ;  /* 0xffffff8006067812 */ /* 0x000fc400078ec0ff */
[----:B------:R-:W-:Y:S01]  /*00f0*/  SGXT R20, R20, 0x1 ;  /* 0x000000011414781a */ /* 0x000fe20000000200 */
[----:B------:R-:W-:Y:S01]  /*0100*/  IMAD.IADD R22, R0, 0x1, -R7 ;  /* 0x0000000100167824 */ /* 0x000fe200078e0a07 */
[----:B------:R-:W-:Y:S02]  /*0110*/  LOP3.LUT R9, R6, 0x8, R3, 0xfe, !PT ;  /* 0x0000000806097812 */ /* 0x000fe400078efe03 */
[----:B------:R-:W-:Y:S02]  /*0120*/  LOP3.LUT R7, R6, R3, RZ, 0xfc, !PT ;  /* 0x0000000306077212 */ /* 0x000fe400078efcff */
[----:B------:R-:W-:Y:S01]  /*0130*/  LEA.HI R2, R20, R9, RZ, 0x5 ;  /* 0x0000000914027211 */ /* 0x000fe200078f28ff */
[C---:B------:R-:W-:Y:S02]  /*0140*/  IMAD R9, R22.reuse, 0x2000, R9 ;  /* 0x0000200016097824 */ /* 0x040fe400078e0209 */
[----:B------:R-:W-:Y:S01]  /*0150*/  IMAD R10, R22, 0x2000, R7 ;  /* 0x00002000160a7824 */ /* 0x000fe200078e0207 */
[----:B------:R-:W-:-:S02]  /*0160*/  SHF.R.S32.HI R8, RZ, 0x5, R2 ;  /* 0x00000005ff087819 */ /* 0x000fc40000011402 */
[----:B------:R-:W-:Y:S02]  /*0170*/  SHF.R.S32.HI R12, RZ, 0x1f, R9 ;  /* 0x0000001fff0c7819 */ /* 0x000fe40000011409 */
[----:B------:R-:W-:Y:S02]  /*0180*/  LEA.HI R2, R8, R8, RZ, 0x5 ;  /* 0x0000000808027211 */ /* 0x000fe400078f28ff */
[----:B------:R-:W-:Y:S02]  /*0190*/  SHF.R.S32.HI R11, RZ, 0x1f, R10 ;  /* 0x0000001fff0b7819 */ /* 0x000fe4000001140a */
[CC--:B------:R-:W-:Y:S02]  /*01a0*/  LEA.HI R4, R12.reuse, R9.reuse, RZ, 0x11 ;  /* 0x000000090c047211 */ /* 0x0c0fe400078f88ff */
[----:B------:R-:W-:Y:S02]  /*01b0*/  LEA.HI R16, R12, R9, RZ, 0xa ;  /* 0x000000090c107211 */ /* 0x000fe400078f50ff */
[----:B------:R-:W-:Y:S01]  /*01c0*/  LOP3.LUT R9, R2, 0xfffe0, RZ, 0xc0, !PT ;  /* 0x000fffe002097812 */ /* 0x000fe200078ec0ff */
[----:B------:R-:W1:Y:S01]  /*01d0*/  LDC.64 R12, c[0x0][0x218] ;  /* 0x00008600ff0c7b82 */ /* 0x000e620000000a00 */
[----:B------:R-:W-:-:S02]  /*01e0*/  LEA.HI R2, R20, R7, RZ, 0x5 ;  /* 0x0000000714027211 */ /* 0x000fc400078f28ff */
[CC--:B------:R-:W-:Y:S02]  /*01f0*/  LEA.HI R7, R11.reuse, R10.reuse, RZ, 0x11 ;  /* 0x0000000a0b077211 */ /* 0x0c0fe400078f88ff */
[----:B------:R-:W-:Y:S01]  /*0200*/  LEA.HI R11, R11, R10, RZ, 0xa ;  /* 0x0000000a0b0b7211 */ /* 0x000fe200078f50ff */
[----:B------:R-:W-:Y:S01]  /*0210*/  IMAD.IADD R10, R8, 0x1, -R9 ;  /* 0x00000001080a7824 */ /* 0x000fe200078e0a09 */
[----:B------:R-:W-:Y:S02]  /*0220*/  SHF.R.S32.HI R8, RZ, 0x5, R2 ;  /* 0x00000005ff087819 */ /* 0x000fe40000011402 */
[----:B------:R-:W-:Y:S02]  /*0230*/  LOP3.LUT R2, R3, 0x8, RZ, 0xfc, !PT ;  /* 0x0000000803027812 */ /* 0x000fe400078efcff */
[----:B------:R-:W-:Y:S02]  /*0240*/  LEA.HI R9, R8, R8, RZ, 0x5 ;  /* 0x0000000808097211 */ /* 0x000fe400078f28ff */
[----:B------:R-:W-:Y:S01]  /*0250*/  SHF.R.S32.HI R17, RZ, 0xa, R16 ;  /* 0x0000000aff117819 */ /* 0x000fe20000011410 */
[----:B------:R-:W-:Y:S01]  /*0260*/  IMAD.SHL.U32 R2, R2, 0x80, RZ ;  /* 0x0000008002027824 */ /* 0x000fe200078e00ff */
[----:B------:R-:W-:Y:S01]  /*0270*/  SHF.R.S32.HI R16, RZ, 0xa, R11 ;  /* 0x0000000aff107819 */ /* 0x000fe2000001140b */
[----:B------:R-:W-:Y:S01]  /*0280*/  IMAD.SHL.U32 R11, R10, 0x1000, RZ ;  /* 0x000010000a0b7824 */ /* 0x000fe200078e00ff */
[----:B------:R-:W-:-:S02]  /*0290*/  LOP3.LUT R9, R9, 0xfffe0, RZ, 0xc0, !PT ;  /* 0x000fffe009097812 */ /* 0x000fc400078ec0ff */
[----:B------:R-:W-:Y:S02]  /*02a0*/  LEA.HI R10, R16, R16, RZ, 0x7 ;  /* 0x00000010100a7211 */ /* 0x000fe400078f38ff */
[----:B------:R-:W-:Y:S01]  /*02b0*/  LEA.HI R18, R17, R17, RZ, 0x7 ;  /* 0x0000001111127211 */ /* 0x000fe200078f38ff */
[----:B------:R-:W-:Y:S01]  /*02c0*/  IMAD.IADD R9, R8, 0x1, -R9 ;  /* 0x0000000108097824 */ /* 0x000fe200078e0a09 */
[----:B------:R-:W-:Y:S01]  /*02d0*/  LOP3.LUT R11, R11, R2, RZ, 0xfc, !PT ;  /* 0x000000020b0b7212 */ /* 0x000fe200078efcff */
[----:B------:R-:W-:Y:S01]  /*02e0*/  IMAD.SHL.U32 R2, R3, 0x80, RZ ;  /* 0x0000008003027824 */ /* 0x000fe200078e00ff */
[----:B------:R-:W-:Y:S01]  /*02f0*/  LOP3.LUT R19, R10, 0xffffff80, RZ, 0xc0, !PT ;  /* 0xffffff800a137812 */ /* 0x000fe200078ec0ff */
[----:B------:R-:W-:Y:S01]  /*0300*/  IMAD.SHL.U32 R9, R9, 0x1000, RZ ;  /* 0x0000100009097824 */ /* 0x000fe200078e00ff */
[----:B------:R-:W-:Y:S02]  /*0310*/  LOP3.LUT R18, R18, 0xffffff80, RZ, 0xc0, !PT ;  /* 0xffffff8012127812 */ /* 0x000fe400078ec0ff */
[----:B------:R-:W-:Y:S01]  /*0320*/  LOP3.LUT R8, R7, 0xfffe0000, RZ, 0xc0, !PT ;  /* 0xfffe000007087812 */ /* 0x000fe200078ec0ff */
[----:B------:R-:W-:Y:S01]  /*0330*/  IMAD.IADD R19, R16, 0x1, -R19 ;  /* 0x0000000110137824 */ /* 0x000fe200078e0a13 */
[----:B------:R-:W-:Y:S01]  /*0340*/  LOP3.LUT R9, R9, R2, RZ, 0xfc, !PT ;  /* 0x0000000209097212 */ /* 0x000fe200078efcff */
[----:B------:R-:W-:Y:S01]  /*0350*/  IMAD.IADD R18, R17, 0x1, -R18 ;  /* 0x0000000111127824 */ /* 0x000fe200078e0a12 */
[----:B------:R-:W-:-:S02]  /*0360*/  LOP3.LUT R4, R4, 0xfffe0000, RZ, 0xc0, !PT ;  /* 0xfffe000004047812 */ /* 0x000fc400078ec0ff */
[----:B------:R-:W-:Y:S02]  /*0370*/  IADD3 R9, R19, R9, R8 ;  /* 0x0000000913097210 */ /* 0x000fe40007ffe008 */
[----:B------:R-:W-:-:S03]  /*0380*/  IADD3 R7, R18, R11, R4 ;  /* 0x0000000b12077210 */ /* 0x000fc60007ffe004 */
[----:B--2---:R-:W-:-:S04]  /*0390*/  IMAD.WIDE R24, R9, 0x4, R14 ;  /* 0x0000000409187825 */ /* 0x004fc800078e020e */
[----:B-1----:R-:W-:Y:S01]  /*03a0*/  IMAD.WIDE R10, R9, 0x4, R12 ;  /* 0x00000004090a7825 */ /* 0x002fe200078e020c */
[----:B------:R1:W2:Y:S03]  /*03b0*/  LDG.E.EL R21, desc[UR6][R24.64] ;  /* 0x0000000618157981 */ /* 0x0002a6000c2e1900 */
[C---:B------:R-:W-:Y:S01]  /*03c0*/  IMAD.WIDE R18, R7.reuse, 0x4, R14 ;  /* 0x0000000407127825 */ /* 0x040fe200078e020e */
[----:B------:R-:W2:Y:S03]  /*03d0*/  LDG.E.EL R4, desc[UR6][R10.64] ;  /* 0x000000060a047981 */ /* 0x000ea6000c2e1900 */
[----:B------:R-:W-:Y:S01]  /*03e0*/  IMAD.WIDE R8, R7, 0x4, R12 ;  /* 0x0000000407087825 */ /* 0x000fe200078e020c */
[----:B------:R3:W4:Y:S04]  /*03f0*/  LDG.E.EL R17, desc[UR6][R18.64] ;  /* 0x0000000612117981 */ /* 0x000728000c2e1900 */
[----:B------:R5:W4:Y:S01]  /*0400*/  LDG.E.EL R16, desc[UR6][R8.64] ;  /* 0x0000000608107981 */ /* 0x000b22000c2e1900 */
[----:B------:R-:W-:-:S04]  /*0410*/  LOP3.LUT R7, R6, 0x10, R3, 0xfe, !PT ;  /* 0x0000001006077812 */ /* 0x000fc800078efe03 */
[----:B------:R-:W-:Y:S01]  /*0420*/  LEA.HI R23, R20, R7, RZ, 0x5 ;  /* 0x0000000714177211 */ /* 0x000fe200078f28ff */
[----:B------:R-:W-:-:S03]  /*0430*/  IMAD R26, R22, 0x2000, R7 ;  /* 0x00002000161a7824 */ /* 0x000fc600078e0207 */
[----:B------:R-:W-:Y:S02]  /*0440*/  SHF.R.S32.HI R23, RZ, 0x5, R23 ;  /* 0x00000005ff177819 */ /* 0x000fe40000011417 */
[----:B------:R-:W-:Y:S02]  /*0450*/  SHF.R.S32.HI R27, RZ, 0x1f, R26 ;  /* 0x0000001fff1b7819 */ /* 0x000fe4000001141a */
[----:B------:R-:W-:Y:S02]  /*0460*/  LEA.HI R7, R23, R23, RZ, 0x5 ;  /* 0x0000001717077211 */ /* 0x000fe400078f28ff */
[----:B------:R-:W-:Y:S02]  /*0470*/  LEA.HI R28, R27, R26, RZ, 0xa ;  /* 0x0000001a1b1c7211 */ /* 0x000fe400078f50ff */
[----:B-1----:R-:W-:Y:S02]  /*0480*/  LOP3.LUT R24, R7, 0xfffe0, RZ, 0xc0, !PT ;  /* 0x000fffe007187812 */ /* 0x002fe400078ec0ff */
[----:B------:R-:W-:-:S02]  /*0490*/  SHF.R.S32.HI R7, RZ, 0xa, R28 ;  /* 0x0000000aff077819 */ /* 0x000fc4000001141c */
[----:B---3--:R-:W-:Y:S01]  /*04a0*/  LOP3.LUT R18, R3, 0x10, RZ, 0xfc, !PT ;  /* 0x0000001003127812 */ /* 0x008fe200078efcff */
[----:B------:R-:W-:Y:S01]  /*04b0*/  IMAD.IADD R24, R23, 0x1, -R24 ;  /* 0x0000000117187824 */ /* 0x000fe200078e0a18 */
[----:B0----5:R-:W-:Y:S02]  /*04c0*/  LEA.HI R8, R7, R7, RZ, 0x7 ;  /* 0x0000000707087211 */ /* 0x021fe400078f38ff */
[----:B------:R-:W-:Y:S01]  /*04d0*/  LOP3.LUT R9, R6, 0x18, R3, 0xfe, !PT ;  /* 0x0000001806097812 */ /* 0x000fe200078efe03 */
[----:B------:R-:W-:Y:S01]  /*04e0*/  IMAD.SHL.U32 R18, R18, 0x80, RZ ;  /* 0x0000008012127824 */ /* 0x000fe200078e00ff */
[----:B------:R-:W-:Y:S01]  /*04f0*/  LOP3.LUT R8, R8, 0xffffff80, RZ, 0xc0, !PT ;  /* 0xffffff8008087812 */ /* 0x000fe200078ec0ff */
[----:B------:R-:W-:Y:S01]  /*0500*/  IMAD.SHL.U32 R19, R24, 0x1000, RZ ;  /* 0x0000100018137824 */ /* 0x000fe200078e00ff */
[----:B------:R-:W-:Y:S01]  /*0510*/  LEA.HI R11, R20, R9, RZ, 0x5 ;  /* 0x00000009140b7211 */ /* 0x000fe200078f28ff */
[----:B------:R-:W-:Y:S01]  /*0520*/  IMAD R9, R22, 0x2000, R9 ;  /* 0x0000200016097824 */ /* 0x000fe200078e0209 */
[----:B------:R-:W-:Y:S01]  /*0530*/  LEA.HI R26, R27, R26, RZ, 0x11 ;  /* 0x0000001a1b1a7211 */ /* 0x000fe200078f88ff */
[----:B------:R-:W-:Y:S01]  /*0540*/  IMAD.IADD R10, R7, 0x1, -R8 ;  /* 0x00000001070a7824 */ /* 0x000fe200078e0a08 */
[----:B------:R-:W-:-:S02]  /*0550*/  LOP3.LUT R18, R19, R18, RZ, 0xfc, !PT ;  /* 0x0000001213127212 */ /* 0x000fc400078efcff */
[----:B------:R-:W-:Y:S02]  /*0560*/  SHF.R.S32.HI R11, RZ, 0x5, R11 ;  /* 0x00000005ff0b7819 */ /* 0x000fe4000001140b */
[----:B------:R-:W-:Y:S02]  /*0570*/  LOP3.LUT R19, R26, 0xfffe0000, RZ, 0xc0, !PT ;  /* 0xfffe00001a137812 */ /* 0x000fe400078ec0ff */
[----:B------:R-:W-:Y:S02]  /*0580*/  SHF.R.S32.HI R8, RZ, 0x1f, R9 ;  /* 0x0000001fff087819 */ /* 0x000fe40000011409 */
[----:B------:R-:W-:Y:S02]  /*0590*/  LEA.HI R7, R11, R11, RZ, 0x5 ;  /* 0x0000000b0b077211 */ /* 0x000fe400078f28ff */
[----:B------:R-:W-:Y:S02]  /*05a0*/  IADD3 R25, R10, R18, R19 ;  /* 0x000000120a197210 */ /* 0x000fe40007ffe013 */
[----:B------:R-:W-:-:S02]  /*05b0*/  LEA.HI R10, R8, R9, RZ, 0xa ;  /* 0x00000009080a7211 */ /* 0x000fc400078f50ff */
[----:B------:R-:W-:Y:S02]  /*05c0*/  LOP3.LUT R18, R7, 0xfffe0, RZ, 0xc0, !PT ;  /* 0x000fffe007127812 */ /* 0x000fe400078ec0ff */
[----:B------:R-:W-:-:S03]  /*05d0*/  SHF.R.S32.HI R10, RZ, 0xa, R10 ;  /* 0x0000000aff0a7819 */ /* 0x000fc6000001140a */
[----:B------:R-:W-:Y:S01]  /*05e0*/  IMAD.IADD R18, R11, 0x1, -R18 ;  /* 0x000000010b127824 */ /* 0x000fe200078e0a12 */
[----:B------:R-:W-:Y:S02]  /*05f0*/  LOP3.LUT R11, R3, 0x18, RZ, 0xfc, !PT ;  /* 0x00000018030b7812 */ /* 0x000fe400078efcff */
[----:B------:R-:W-:Y:S02]  /*0600*/  LEA.HI R19, R10, R10, RZ, 0x7 ;  /* 0x0000000a0a137211 */ /* 0x000fe400078f38ff */
[----:B------:R-:W-:Y:S01]  /*0610*/  LEA.HI R7, R8, R9, RZ, 0x11 ;  /* 0x0000000908077211 */ /* 0x000fe200078f88ff */
[----:B------:R-:W-:Y:S01]  /*0620*/  IMAD.WIDE R8, R25, 0x4, R14 ;  /* 0x0000000419087825 */ /* 0x000fe200078e020e */
[----:B------:R-:W-:-:S03]  /*0630*/  LOP3.LUT R19, R19, 0xffffff80, RZ, 0xc0, !PT ;  /* 0xffffff8013137812 */ /* 0x000fc600078ec0ff */
[----:B------:R-:W-:Y:S02]  /*0640*/  IMAD.WIDE R24, R25, 0x4, R12 ;  /* 0x0000000419187825 */ /* 0x000fe400078e020c */
[----:B------:R0:W3:Y:S02]  /*0650*/  LDG.E.EL R8, desc[UR6][R8.64] ;  /* 0x0000000608087981 */ /* 0x0000e4000c2e1900 */
[----:B------:R-:W-:Y:S02]  /*0660*/  IMAD.SHL.U32 R11, R11, 0x80, RZ ;  /* 0x000000800b0b7824 */ /* 0x000fe400078e00ff */
[----:B------:R-:W-:Y:S01]  /*0670*/  IMAD.SHL.U32 R18, R18, 0x1000, RZ ;  /* 0x0000100012127824 */ /* 0x000fe200078e00ff */
[----:B------:R1:W3:Y:S01]  /*0680*/  LDG.E.EL R23, desc[UR6][R24.64] ;  /* 0x0000000618177981 */ /* 0x0002e2000c2e1900 */
[----:B------:R-:W-:Y:S01]  /*0690*/  IMAD.IADD R19, R10, 0x1, -R19 ;  /* 0x000000010a137824 */ /* 0x000fe200078e0a13 */
[----:B------:R-:W-:Y:S02]  /*06a0*/  LOP3.LUT R10, R7, 0xfffe0000, RZ, 0xc0, !PT ;  /* 0xfffe0000070a7812 */ /* 0x000fe400078ec0ff */
[----:B------:R-:W-:-:S04]  /*06b0*/  LOP3.LUT R11, R18, R11, RZ, 0xfc, !PT ;  /* 0x0000000b120b7212 */ /* 0x000fc800078efcff */
[----:B------:R-:W-:-:S05]  /*06c0*/  IADD3 R19, R19, R11, R10 ;  /* 0x0000000b13137210 */ /* 0x000fca0007ffe00a */
[----:B------:R-:W-:-:S04]  /*06d0*/  IMAD.WIDE R26, R19, 0x4, R12 ;  /* 0x00000004131a7825 */ /* 0x000fc800078e020c */
[----:B------:R-:W-:Y:S02]  /*06e0*/  IMAD.WIDE R10, R19, 0x4, R14 ;  /* 0x00000004130a7825 */ /* 0x000fe400078e020e */
[----:B------:R-:W5:Y:S04]  /*06f0*/  LDG.E.EL R26, desc[UR6][R26.64] ;  /* 0x000000061a1a7981 */ /* 0x000f68000c2e1900 */
[----:B------:R1:W5:Y:S01]  /*0700*/  LDG.E.EL R19, desc[UR6][R10.64] ;  /* 0x000000060a137981 */ /* 0x000362000c2e1900 */
[----:B0-----:R-:W-:-:S05]  /*0710*/  LOP3.LUT R9, R6, 0x20, R3, 0xfe, !PT ;  /* 0x0000002006097812 */ /* 0x001fca00078efe03 */
[----:B------:R-:W-:Y:S01]  /*0720*/  IMAD R7, R22, 0x2000, R9 ;  /* 0x0000200016077824 */ /* 0x000fe200078e0209 */
[----:B------:R-:W-:-:S04]  /*0730*/  LEA.HI R9, R20, R9, RZ, 0x5 ;  /* 0x0000000914097211 */ /* 0x000fc800078f28ff */
[----:B------:R-:W-:Y:S02]  /*0740*/  SHF.R.S32.HI R18, RZ, 0x1f, R7 ;  /* 0x0000001fff127819 */ /* 0x000fe40000011407 */
[----:B-1----:R-:W-:Y:S02]  /*0750*/  SHF.R.S32.HI R24, RZ, 0x5, R9 ;  /* 0x00000005ff187819 */ /* 0x002fe40000011409 */
[----:B------:R-:W-:Y:S02]  /*0760*/  LEA.HI R9, R18, R7, RZ, 0xa ;  /* 0x0000000712097211 */ /* 0x000fe400078f50ff */
[----:B------:R-:W-:Y:S02]  /*0770*/  LEA.HI R25, R24, R24, RZ, 0x5 ;  /* 0x0000001818197211 */ /* 0x000fe400078f28ff */
[----:B------:R-:W-:Y:S02]  /*0780*/  SHF.R.S32.HI R9, RZ, 0xa, R9 ;  /* 0x0000000aff097819 */ /* 0x000fe40000011409 */
[----:B------:R-:W-:-:S02]  /*0790*/  LOP3.LUT R25, R25, 0xfffe0, RZ, 0xc0, !PT ;  /* 0x000fffe019197812 */ /* 0x000fc400078ec0ff */
[----:B------:R-:W-:-:S03]  /*07a0*/  LEA.HI R10, R9, R9, RZ, 0x7 ;  /* 0x00000009090a7211 */ /* 0x000fc600078f38ff */
[----:B------:R-:W-:Y:S01]  /*07b0*/  IMAD.IADD R25, R24, 0x1, -R25 ;  /* 0x0000000118197824 */ /* 0x000fe200078e0a19 */
[----:B------:R-:W-:Y:S02]  /*07c0*/  LOP3.LUT R10, R10, 0xffffff80, RZ, 0xc0, !PT ;  /* 0xffffff800a0a7812 */ /* 0x000fe400078ec0ff */
[----:B------:R-:W-:Y:S01]  /*07d0*/  LEA.HI R7, R18, R7, RZ, 0x11 ;  /* 0x0000000712077211 */ /* 0x000fe200078f88ff */
[----:B------:R-:W-:Y:S02]  /*07e0*/  IMAD.SHL.U32 R25, R25, 0x1000, RZ ;  /* 0x0000100019197824 */ /* 0x000fe400078e00ff */
[----:B------:R-:W-:Y:S01]  /*07f0*/  IMAD.IADD R9, R9, 0x1, -R10 ;  /* 0x0000000109097824 */ /* 0x000fe200078e0a0a */
[----:B------:R-:W-:Y:S02]  /*0800*/  LOP3.LUT R10, R7, 0xfffe0000, RZ, 0xc0, !PT ;  /* 0xfffe0000070a7812 */ /* 0x000fe400078ec0ff */
[----:B------:R-:W-:Y:S02]  /*0810*/  LOP3.LUT R25, R25, R2, RZ, 0xfc, !PT ;  /* 0x0000000219197212 */ /* 0x000fe400078efcff */
[----:B------:R-:W-:-:S02]  /*0820*/  LOP3.LUT R27, R6, 0x28, R3, 0xfe, !PT ;  /* 0x00000028061b7812 */ /* 0x000fc400078efe03 */
[----:B------:R-:W-:Y:S02]  /*0830*/  IADD3 R25, R9, R25, R10 ;  /* 0x0000001909197210 */ /* 0x000fe40007ffe00a */
[----:B------:R-:W-:-:S03]  /*0840*/  LEA.HI R7, R20, R27, RZ, 0x5 ;  /* 0x0000001b14077211 */ /* 0x000fc600078f28ff */
[----:B------:R-:W-:Y:S01]  /*0850*/  IMAD.WIDE R10, R25, 0x4, R14 ;  /* 0x00000004190a7825 */ /* 0x000fe200078e020e */
[----:B------:R-:W-:-:S03]  /*0860*/  SHF.R.S32.HI R7, RZ, 0x5, R7 ;  /* 0x00000005ff077819 */ /* 0x000fc60000011407 */
[----:B------:R-:W-:Y:S01]  /*0870*/  IMAD.WIDE R24, R25, 0x4, R12 ;  /* 0x0000000419187825 */ /* 0x000fe200078e020c */
[----:B------:R-:W-:Y:S01]  /*0880*/  LEA.HI R18, R7, R7, RZ, 0x5 ;  /* 0x0000000707127211 */ /* 0x000fe200078f28ff */
[----:B------:R0:W5:Y:S02]  /*0890*/  LDG.E.EL R9, desc[UR6][R10.64] ;  /* 0x000000060a097981 */ /* 0x000164000c2e1900 */
[----:B------:R-:W-:Y:S02]  /*08a0*/  IMAD R27, R22, 0x2000, R27 ;  /* 0x00002000161b7824 */ /* 0x000fe400078e021b */
[----:B------:R1:W5:Y:S01]  /*08b0*/  LDG.E.EL R24, desc[UR6][R24.64] ;  /* 0x0000000618187981 */ /* 0x000362000c2e1900 */
[----:B------:R-:W-:Y:S02]  /*08c0*/  LOP3.LUT R18, R18, 0xfffe0, RZ, 0xc0, !PT ;  /* 0x000fffe012127812 */ /* 0x000fe400078ec0ff */
[----:B------:R-:W-:-:S03]  /*08d0*/  SHF.R.S32.HI R28, RZ, 0x1f, R27 ;  /* 0x0000001fff1c7819 */ /* 0x000fc6000001141b */
[----:B------:R-:W-:Y:S01]  /*08e0*/  IMAD.IADD R18, R7, 0x1, -R18 ;  /* 0x0000000107127824 */ /* 0x000fe200078e0a12 */
[CC--:B------:R-:W-:Y:S01]  /*08f0*/  LEA.HI R29, R28.reuse, R27.reuse, RZ, 0x11 ;  /* 0x0000001b1c1d7211 */ /* 0x0c0fe200078f88ff */
[----:B------:R-:W-:Y:S01]  /*0900*/  IMAD.SHL.U32 R7, R3, 0x80, RZ ;  /* 0x0000008003077824 */ /* 0x000fe200078e00ff */
[----:B------:R-:W-:Y:S01]  /*0910*/  LEA.HI R27, R28, R27, RZ, 0xa ;  /* 0x0000001b1c1b7211 */ /* 0x000fe200078f50ff */
[----:B------:R-:W-:Y:S01]  /*0920*/  IMAD.SHL.U32 R18, R18, 0x1000, RZ ;  /* 0x0000100012127824 */ /* 0x000fe200078e00ff */
[----:B------:R-:W-:Y:S02]  /*0930*/  LOP3.LUT R29, R29, 0xfffe0000, RZ, 0xc0, !PT ;  /* 0xfffe00001d1d7812 */ /* 0x000fe400078ec0ff */
[----:B------:R-:W-:Y:S02]  /*0940*/  SHF.R.S32.HI R27, RZ, 0xa, R27 ;  /* 0x0000000aff1b7819 */ /* 0x000fe4000001141b */
[----:B------:R-:W-:Y:S02]  /*0950*/  LOP3.LUT R18, R7, R18, RZ, 0xfc, !PT ;  /* 0x0000001207127212 */ /* 0x000fe400078efcff */
[----:B0-----:R-:W-:-:S03]  /*0960*/  LEA.HI R10, R27, R27, RZ, 0x7 ;  /* 0x0000001b1b0a7211 */ /* 0x001fc600078f38ff */
[----:B------:R-:W-:Y:S01]  /*0970*/  IMAD.IADD R18, R29, 0x1, R18 ;  /* 0x000000011d127824 */ /* 0x000fe200078e0212 */
[----:B------:R-:W-:-:S04]  /*0980*/  LOP3.LUT R10, R10, 0xffffff80, RZ, 0xc0, !PT ;  /* 0xffffff800a0a7812 */ /* 0x000fc800078ec0ff */
[----:B-1----:R-:W-:Y:S02]  /*0990*/  IADD3 R25, R18, R27, -R10 ;  /* 0x0000001b12197210 */ /* 0x002fe40007ffe80a */
[----:B------:R-:W-:-:S04]  /*09a0*/  LOP3.LUT R27, R6, 0x30, R3, 0xfe, !PT ;  /* 0x00000030061b7812 */ /* 0x000fc800078efe03 */
[----:B------:R-:W-:-:S04]  /*09b0*/  LEA.HI R10, R20, R27, RZ, 0x5 ;  /* 0x0000001b140a7211 */ /* 0x000fc800078f28ff */
[----:B------:R-:W-:-:S04]  /*09c0*/  SHF.R.S32.HI R10, RZ, 0x5, R10 ;  /* 0x00000005ff0a7819 */ /* 0x000fc8000001140a */
[----:B------:R-:W-:-:S04]  /*09d0*/  LEA.HI R11, R10, R10, RZ, 0x5 ;  /* 0x0000000a0a0b7211 */ /* 0x000fc800078f28ff */
[----:B------:R-:W-:-:S05]  /*09e0*/  LOP3.LUT R11, R11, 0xfffe0, RZ, 0xc0, !PT ;  /* 0x000fffe00b0b7812 */ /* 0x000fca00078ec0ff */
[----:B------:R-:W-:Y:S02]  /*09f0*/  IMAD.IADD R18, R10, 0x1, -R11 ;  /* 0x000000010a127824 */ /* 0x000fe400078e0a0b */
[----:B------:R-:W-:Y:S02]  /*0a00*/  VIADD R11, R25, 0x400 ;  /* 0x00000400190b7836 */ /* 0x000fe40000000000 */
[----:B------:R-:W-:-:S05]  /*0a10*/  IMAD R27, R22, 0x2000, R27 ;  /* 0x00002000161b7824 */ /* 0x000fca00078e021b */
[----:B------:R-:W-:Y:S01]  /*0a20*/  SHF.R.S32.HI R29, RZ, 0x1f, R27 ;  /* 0x0000001fff1d7819 */ /* 0x000fe2000001141b */
[----:B------:R-:W-:-:S05]  /*0a30*/  IMAD.SHL.U32 R18, R18, 0x1000, RZ ;  /* 0x0000100012127824 */ /* 0x000fca00078e00ff */
[----:B------:R-:W-:Y:S01]  /*0a40*/  LOP3.LUT R18, R7, R18, RZ, 0xfc, !PT ;  /* 0x0000001207127212 */ /* 0x000fe200078efcff */
[----:B--2---:R-:W-:Y:S01]  /*0a50*/  FADD R25, R21, -R4 ;  /* 0x8000000415197221 */ /* 0x004fe20000000000 */
[----:B----4-:R-:W-:Y:S01]  /*0a60*/  FADD R28, R17, -R16 ;  /* 0x80000010111c7221 */ /* 0x010fe20000000000 */
[----:B------:R-:W-:-:S04]  /*0a70*/  IMAD.WIDE R16, R11, 0x4, R14 ;  /* 0x000000040b107825 */ /* 0x000fc800078e020e */
[----:B------:R-:W-:Y:S01]  /*0a80*/  IMAD.WIDE R10, R11, 0x4, R12 ;  /* 0x000000040b0a7825 */ /* 0x000fe200078e020c */
[----:B------:R-:W2:Y:S04]  /*0a90*/  LDG.E.EL R4, desc[UR6][R16.64] ;  /* 0x0000000610047981 */ /* 0x000ea8000c2e1900 */
[----:B------:R0:W2:Y:S02]  /*0aa0*/  LDG.E.EL R21, desc[UR6][R10.64] ;  /* 0x000000060a157981 */ /* 0x0000a4000c2e1900 */
[CC--:B0-----:R-:W-:Y:S02]  /*0ab0*/  LEA.HI R10, R29.reuse, R27.reuse, RZ, 0x11 ;  /* 0x0000001b1d0a7211 */ /* 0x0c1fe400078f88ff */
[----:B------:R-:W-:Y:S02]  /*0ac0*/  LOP3.LUT R11, R6, 0x38, R3, 0xfe, !PT ;  /* 0x00000038060b7812 */ /* 0x000fe400078efe03 */
[----:B------:R-:W-:-:S02]  /*0ad0*/  LEA.HI R29, R29, R27, RZ, 0xa ;  /* 0x0000001b1d1d7211 */ /* 0x000fc400078f50ff */
[----:B------:R-:W-:Y:S02]  /*0ae0*/  LOP3.LUT R27, R10, 0xfffe0000, RZ, 0xc0, !PT ;  /* 0xfffe00000a1b7812 */ /* 0x000fe400078ec0ff */
[----:B------:R-:W-:Y:S02]  /*0af0*/  LEA.HI R10, R20, R11, RZ, 0x5 ;  /* 0x0000000b140a7211 */ /* 0x000fe400078f28ff */
[----:B------:R-:W-:Y:S02]  /*0b00*/  SHF.R.S32.HI R29, RZ, 0xa, R29 ;  /* 0x0000000aff1d7819 */ /* 0x000fe4000001141d */
[----:B------:R-:W-:Y:S02]  /*0b10*/  SHF.R.S32.HI R10, RZ, 0x5, R10 ;  /* 0x00000005ff0a7819 */ /* 0x000fe4000001140a */
[----:B------:R-:W-:Y:S02]  /*0b20*/  LEA.HI R16, R29, R29, RZ, 0x7 ;  /* 0x0000001d1d107211 */ /* 0x000fe400078f38ff */
[----:B------:R-:W-:Y:S01]  /*0b30*/  LEA.HI R17, R10, R10, RZ, 0x5 ;  /* 0x0000000a0a117211 */ /* 0x000fe200078f28ff */
[----:B------:R-:W-:Y:S01]  /*0b40*/  IMAD.IADD R18, R27, 0x1, R18 ;  /* 0x000000011b127824 */ /* 0x000fe200078e0212 */
[----:B------:R-:W-:Y:S01]  /*0b50*/  LOP3.LUT R16, R16, 0xffffff80, RZ, 0xc0, !PT ;  /* 0xffffff8010107812 */ /* 0x000fe200078ec0ff */
[----:B------:R-:W-:Y:S01]  /*0b60*/  IMAD R11, R22, 0x2000, R11 ;  /* 0x00002000160b7824 */ /* 0x000fe200078e020b */
[----:B------:R-:W-:-:S02]  /*0b70*/  LOP3.LUT R17, R17, 0xfffe0, RZ, 0xc0, !PT ;  /* 0x000fffe011117812 */ /* 0x000fc400078ec0ff */
[----:B------:R-:W-:Y:S02]  /*0b80*/  IADD3 R16, R18, R29, -R16 ;  /* 0x0000001d12107210 */ /* 0x000fe40007ffe810 */
[----:B------:R-:W-:Y:S01]  /*0b90*/  SHF.R.S32.HI R18, RZ, 0x1f, R11 ;  /* 0x0000001fff127819 */ /* 0x000fe2000001140b */
[----:B------:R-:W-:Y:S02]  /*0ba0*/  IMAD.IADD R10, R10, 0x1, -R17 ;  /* 0x000000010a0a7824 */ /* 0x000fe400078e0a11 */
[----:B------:R-:W-:Y:S01]  /*0bb0*/  FADD R28, |R25|, |R28| ;  /* 0x4000001c191c7221 */ /* 0x000fe20000000200 */
[-C--:B------:R-:W-:Y:S01]  /*0bc0*/  LEA.HI R17, R18, R11.reuse, RZ, 0x11 ;  /* 0x0000000b12117211 */ /* 0x080fe200078f88ff */
[----:B------:R-:W-:Y:S01]  /*0bd0*/  IMAD.SHL.U32 R10, R10, 0x1000, RZ ;  /* 0x000010000a0a7824 */ /* 0x000fe200078e00ff */
[----:B------:R-:W-:Y:S02]  /*0be0*/  LEA.HI R11, R18, R11, RZ, 0xa ;  /* 0x0000000b120b7211 */ /* 0x000fe400078f50ff */
[----:B------:R-:W-:-:S02]  /*0bf0*/  LOP3.LUT R25, R6, 0x40, R3, 0xfe, !PT ;  /* 0x0000004006197812 */ /* 0x000fc400078efe03 */
[----:B------:R-:W-:Y:S02]  /*0c00*/  LOP3.LUT R17, R17, 0xfffe0000, RZ, 0xc0, !PT ;  /* 0xfffe000011117812 */ /* 0x000fe400078ec0ff */
[----:B------:R-:W-:Y:S02]  /*0c10*/  LOP3.LUT R10, R7, R10, RZ, 0xfc, !PT ;  /* 0x0000000a070a7212 */ /* 0x000fe400078efcff */
[----:B------:R-:W-:Y:S02]  /*0c20*/  SHF.R.S32.HI R11, RZ, 0xa, R11 ;  /* 0x0000000aff0b7819 */ /* 0x000fe4000001140b */
[----:B------:R-:W-:Y:S01]  /*0c30*/  LEA.HI R27, R20, R25, RZ, 0x5 ;  /* 0x00000019141b7211 */ /* 0x000fe200078f28ff */
[----:B------:R-:W-:Y:S01]  /*0c40*/  IMAD.IADD R17, R17, 0x1, R10 ;  /* 0x0000000111117824 */ /* 0x000fe200078e020a */
[----:B------:R-:W-:Y:S02]  /*0c50*/  LEA.HI R10, R11, R11, RZ, 0x7 ;  /* 0x0000000b0b0a7211 */ /* 0x000fe400078f38ff */
[----:B------:R-:W-:Y:S01]  /*0c60*/  SHF.R.S32.HI R27, RZ, 0x5, R27 ;  /* 0x00000005ff1b7819 */ /* 0x000fe2000001141b */
[----:B------:R-:W-:Y:S01]  /*0c70*/  VIADD R29, R16, 0x800 ;  /* 0x00000800101d7836 */ /* 0x000fe20000000000 */
[----:B------:R-:W-:Y:S01]  /*0c80*/  LOP3.LUT R10, R10, 0xffffff80, RZ, 0xc0, !PT ;  /* 0xffffff800a0a7812 */ /* 0x000fe200078ec0ff */
[----:B---3--:R-:W-:Y:S01]  /*0c90*/  FADD R23, R8, -R23 ;  /* 0x8000001708177221 */ /* 0x008fe20000000000 */
[----:B------:R-:W-:-:S02]  /*0ca0*/  LEA.HI R8, R27, R27, RZ, 0x5 ;  /* 0x0000001b1b087211 */ /* 0x000fc400078f28ff */
[----:B------:R-:W-:Y:S01]  /*0cb0*/  IADD3 R10, R17, R11, -R10 ;  /* 0x0000000b110a7210 */ /* 0x000fe20007ffe80a */
[----:B------:R-:W-:Y:S01]  /*0cc0*/  IMAD.WIDE R16, R29, 0x4, R14 ;  /* 0x000000041d107825 */ /* 0x000fe200078e020e */
[----:B------:R-:W-:-:S03]  /*0cd0*/  LOP3.LUT R8, R8, 0xfffe0, RZ, 0xc0, !PT ;  /* 0x000fffe008087812 */ /* 0x000fc600078ec0ff */
[----:B------:R-:W-:Y:S01]  /*0ce0*/  FADD R23, |R23|, R28 ;  /* 0x0000001c17177221 */ /* 0x000fe20000000200 */
[----:B------:R-:W-:-:S04]  /*0cf0*/  IMAD.WIDE R28, R29, 0x4, R12 ;  /* 0x000000041d1c7825 */ /* 0x000fc800078e020c */
[----:B------:R-:W-:Y:S01]  /*0d00*/  IMAD.IADD R27, R27, 0x1, -R8 ;  /* 0x000000011b1b7824 */ /* 0x000fe200078e0a08 */
[----:B------:R-:W3:Y:S04]  /*0d10*/  LDG.E.EL R11, desc[UR6][R28.64] ;  /* 0x000000061c0b7981 */ /* 0x000ee8000c2e1900 */
[----:B------:R0:W3:Y:S01]  /*0d20*/  LDG.E.EL R8, desc[UR6][R16.64] ;  /* 0x0000000610087981 */ /* 0x0000e2000c2e1900 */
[----:B-----5:R-:W-:Y:S01]  /*0d30*/  FADD R26, R19, -R26 ;  /* 0x8000001a131a7221 */ /* 0x020fe20000000000 */
[----:B0-----:R-:W-:Y:S02]  /*0d40*/  VIADD R17, R10, 0xc00 ;  /* 0x00000c000a117836 */ /* 0x001fe40000000000 */
[----:B------:R-:W-:Y:S02]  /*0d50*/  IMAD R28, R22, 0x2000, R25 ;  /* 0x00002000161c7824 */ /* 0x000fe400078e0219 */
[----:B------:R-:W-:-:S04]  /*0d60*/  IMAD.WIDE R18, R17, 0x4, R14 ;  /* 0x0000000411127825 */ /* 0x000fc800078e020e */
[----:B------:R-:W-:Y:S01]  /*0d70*/  IMAD.WIDE R16, R17, 0x4, R12 ;  /* 0x0000000411107825 */ /* 0x000fe200078e020c */
[----:B------:R0:W4:Y:S04]  /*0d80*/  LDG.E.EL R10, desc[UR6][R18.64] ;  /* 0x00000006120a7981 */ /* 0x000128000c2e1900 */
[----:B------:R1:W4:Y:S01]  /*0d90*/  LDG.E.EL R25, desc[UR6][R16.64] ;  /* 0x0000000610197981 */ /* 0x000322000c2e1900 */
[----:B0-----:R-:W-:-:S04]  /*0da0*/  SHF.R.S32.HI R19, RZ, 0x1f, R28 ;  /* 0x0000001fff137819 */ /* 0x001fc8000001141c */
[----:B-1----:R-:W-:-:S04]  /*0db0*/  LEA.HI R16, R19, R28, RZ, 0xa ;  /* 0x0000001c13107211 */ /* 0x002fc800078f50ff */
[----:B------:R-:W-:Y:S02]  /*0dc0*/  SHF.R.S32.HI R16, RZ, 0xa, R16 ;  /* 0x0000000aff107819 */ /* 0x000fe40000011410 */
[----:B------:R-:W-:Y:S02]  /*0dd0*/  LEA.HI R19, R19, R28, RZ, 0x11 ;  /* 0x0000001c13137211 */ /* 0x000fe400078f88ff */
[----:B------:R-:W-:Y:S01]  /*0de0*/  LEA.HI R28, R16, R16, RZ, 0x7 ;  /* 0x00000010101c7211 */ /* 0x000fe200078f38ff */
[----:B------:R-:W-:-:S03]  /*0df0*/  IMAD.SHL.U32 R27, R27, 0x1000, RZ ;  /* 0x000010001b1b7824 */ /* 0x000fc600078e00ff */
[----:B------:R-:W-:Y:S02]  /*0e00*/  LOP3.LUT R29, R28, 0xffffff80, RZ, 0xc0, !PT ;  /* 0xffffff801c1d7812 */ /* 0x000fe400078ec0ff */
[----:B------:R-:W-:Y:S02]  /*0e10*/  LOP3.LUT R18, R19, 0xfffe0000, RZ, 0xc0, !PT ;  /* 0xfffe000013127812 */ /* 0x000fe400078ec0ff */
[----:B------:R-:W-:Y:S01]  /*0e20*/  LOP3.LUT R27, R27, R2, RZ, 0xfc, !PT ;  /* 0x000000021b1b7212 */ /* 0x000fe200078efcff */
[----:B------:R-:W-:-:S05]  /*0e30*/  IMAD.IADD R29, R16, 0x1, -R29 ;  /* 0x00000001101d7824 */ /* 0x000fca00078e0a1d */
[----:B------:R-:W-:-:S05]  /*0e40*/  IADD3 R27, R29, R27, R18 ;  /* 0x0000001b1d1b7210 */ /* 0x000fca0007ffe012 */
[----:B------:R-:W-:-:S04]  /*0e50*/  IMAD.WIDE R16, R27, 0x4, R14 ;  /* 0x000000041b107825 */ /* 0x000fc800078e020e */
[----:B------:R-:W-:Y:S02]  /*0e60*/  IMAD.WIDE R18, R27, 0x4, R12 ;  /* 0x000000041b127825 */ /* 0x000fe400078e020c */
[----:B------:R0:W5:Y:S04]  /*0e70*/  LDG.E.EL R16, desc[UR6][R16.64] ;  /* 0x0000000610107981 */ /* 0x000168000c2e1900 */
[----:B------:R1:W5:Y:S01]  /*0e80*/  LDG.E.EL R19, desc[UR6][R18.64] ;  /* 0x0000000612137981 */ /* 0x000362000c2e1900 */
[----:B------:R-:W-:-:S04]  /*0e90*/  LOP3.LUT R29, R6, 0x48, R3, 0xfe, !PT ;  /* 0x00000048061d7812 */ /* 0x000fc800078efe03 */
[----:B------:R-:W-:Y:S01]  /*0ea0*/  LEA.HI R27, R20, R29, RZ, 0x5 ;  /* 0x0000001d141b7211 */ /* 0x000fe200078f28ff */
[----:B------:R-:W-:-:S03]  /*0eb0*/  FADD R23, |R26|, R23 ;  /* 0x000000171a177221 */ /* 0x000fc60000000200 */
[----:B------:R-:W-:-:S04]  /*0ec0*/  SHF.R.S32.HI R27, RZ, 0x5, R27 ;  /* 0x00000005ff1b7819 */ /* 0x000fc8000001141b */
[----:B------:R-:W-:-:S04]  /*0ed0*/  LEA.HI R26, R27, R27, RZ, 0x5 ;  /* 0x0000001b1b1a7211 */ /* 0x000fc800078f28ff */
[----:B------:R-:W-:Y:S01]  /*0ee0*/  LOP3.LUT R26, R26, 0xfffe0, RZ, 0xc0, !PT ;  /* 0x000fffe01a1a7812 */ /* 0x000fe200078ec0ff */
[----:B------:R-:W-:-:S04]  /*0ef0*/  IMAD R29, R22, 0x2000, R29 ;  /* 0x00002000161d7824 */ /* 0x000fc800078e021d */
[----:B------:R-:W-:-:S04]  /*0f00*/  IMAD.IADD R26, R27, 0x1, -R26 ;  /* 0x000000011b1a7824 */ /* 0x000fc800078e0a1a */
[----:B------:R-:W-:Y:S01]  /*0f10*/  IMAD.SHL.U32 R26, R26, 0x1000, RZ ;  /* 0x000010001a1a7824 */ /* 0x000fe200078e00ff */
[----:B------:R-:W-:-:S04]  /*0f20*/  SHF.R.S32.HI R28, RZ, 0x1f, R29 ;  /* 0x0000001fff1c7819 */ /* 0x000fc8000001141d */
[----:B0-----:R-:W-:Y:S02]  /*0f30*/  LOP3.LUT R17, R7, R26, RZ, 0xfc, !PT ;  /* 0x0000001a07117212 */ /* 0x001fe400078efcff */
[----:B------:R-:W-:Y:S02]  /*0f40*/  SHF.R.S32.HI R26, RZ, 0x1f, R29 ;  /* 0x0000001fff1a7819 */ /* 0x000fe4000001141d */
[-C--:B------:R-:W-:Y:S02]  /*0f50*/  LEA.HI R28, R28, R29.reuse, RZ, 0x11 ;  /* 0x0000001d1c1c7211 */ /* 0x080fe400078f88ff */
[----:B------:R-:W-:Y:S02]  /*0f60*/  LEA.HI R29, R26, R29, RZ, 0xa ;  /* 0x0000001d1a1d7211 */ /* 0x000fe400078f50ff */
[----:B-1----:R-:W-:Y:S02]  /*0f70*/  LOP3.LUT R18, R28, 0xfffe0000, RZ, 0xc0, !PT ;  /* 0xfffe00001c127812 */ /* 0x002fe400078ec0ff */
[----:B------:R-:W-:-:S03]  /*0f80*/  SHF.R.S32.HI R29, RZ, 0xa, R29 ;  /* 0x0000000aff1d7819 */ /* 0x000fc6000001141d */
[----:B------:R-:W-:Y:S01]  /*0f90*/  IMAD.IADD R18, R18, 0x1, R17 ;  /* 0x0000000112127824 */ /* 0x000fe200078e0211 */
[----:B------:R-:W-:Y:S02]  /*0fa0*/  LEA.HI R17, R29, R29, RZ, 0x7 ;  /* 0x0000001d1d117211 */ /* 0x000fe400078f38ff */
[----:B------:R-:W-:Y:S02]  /*0fb0*/  LOP3.LUT R27, R6, 0x50, R3, 0xfe, !PT ;  /* 0x00000050061b7812 */ /* 0x000fe400078efe03 */
[----:B------:R-:W-:-:S04]  /*0fc0*/  LOP3.LUT R17, R17, 0xffffff80, RZ, 0xc0, !PT ;  /* 0xffffff8011117812 */ /* 0x000fc800078ec0ff */
[----:B------:R-:W-:Y:S02]  /*0fd0*/  IADD3 R18, R18, R29, -R17 ;  /* 0x0000001d12127210 */ /* 0x000fe40007ffe811 */
[----:B------:R-:W-:Y:S01]  /*0fe0*/  LEA.HI R17, R20, R27, RZ, 0x5 ;  /* 0x0000001b14117211 */ /* 0x000fe200078f28ff */
[----:B------:R-:W-:-:S03]  /*0ff0*/  FADD R24, R9, -R24 ;  /* 0x8000001809187221 */ /* 0x000fc60000000000 */
[----:B------:R-:W-:-:S04]  /*1000*/  SHF.R.S32.HI R17, RZ, 0x5, R17 ;  /* 0x00000005ff117819 */ /* 0x000fc80000011411 */
[----:B------:R-:W-:Y:S01]  /*1010*/  LEA.HI R9, R17, R17, RZ, 0x5 ;  /* 0x0000001111097211 */ /* 0x000fe200078f28ff */
[----:B------:R-:W-:-:S03]  /*1020*/  IMAD R27, R22, 0x2000, R27 ;  /* 0x00002000161b7824 */ /* 0x000fc600078e021b */
[----:B------:R-:W-:Y:S02]  /*1030*/  LOP3.LUT R26, R9, 0xfffe0, RZ, 0xc0, !PT ;  /* 0x000fffe0091a7812 */ /* 0x000fe400078ec0ff */
[----:B------:R-:W-:-:S03]  /*1040*/  SHF.R.S32.HI R28, RZ, 0x1f, R27 ;  /* 0x0000001fff1c7819 */ /* 0x000fc6000001141b */
[----:B------:R-:W-:Y:S01]  /*1050*/  IMAD.IADD R26, R17, 0x1, -R26 ;  /* 0x00000001111a7824 */ /* 0x000fe200078e0a1a */
[----:B------:R-:W-:-:S03]  /*1060*/  LEA.HI R28, R28, R27, RZ, 0x11 ;  /* 0x0000001b1c1c7211 */ /* 0x000fc600078f88ff */
[----:B------:R-:W-:Y:S01]  /*1070*/  IMAD.SHL.U32 R26, R26, 0x1000, RZ ;  /* 0x000010001a1a7824 */ /* 0x000fe200078e00ff */
[----:B------:R-:W-:-:S04]  /*1080*/  LOP3.LUT R17, R28, 0xfffe0000, RZ, 0xc0, !PT ;  /* 0xfffe00001c117812 */ /* 0x000fc800078ec0ff */
[----:B------:R-:W-:-:S05]  /*1090*/  LOP3.LUT R26, R7, R26, RZ, 0xfc, !PT ;  /* 0x0000001a071a7212 */ /* 0x000fca00078efcff */
[----:B------:R-:W-:Y:S01]  /*10a0*/  IMAD.IADD R17, R17, 0x1, R26 ;  /* 0x0000000111117824 */ /* 0x000fe200078e021a */
[----:B------:R-:W-:-:S04]  /*10b0*/  SHF.R.S32.HI R26, RZ, 0x1f, R27 ;  /* 0x0000001fff1a7819 */ /* 0x000fc8000001141b */
[----:B------:R-:W-:-:S04]  /*10c0*/  LEA.HI R27, R26, R27, RZ, 0xa ;  /* 0x0000001b1a1b7211 */ /* 0x000fc800078f50ff */
[----:B------:R-:W-:-:S04]  /*10d0*/  SHF.R.S32.HI R26, RZ, 0xa, R27 ;  /* 0x0000000aff1a7819 */ /* 0x000fc8000001141b */
[----:B------:R-:W-:Y:S02]  /*10e0*/  LEA.HI R9, R26, R26, RZ, 0x7 ;  /* 0x0000001a1a097211 */ /* 0x000fe400078f38ff */
[----:B------:R-:W-:Y:S02]  /*10f0*/  LOP3.LUT R27, R6, 0x58, R3, 0xfe, !PT ;  /* 0x00000058061b7812 */ /* 0x000fe400078efe03 */
[----:B------:R-:W-:-:S04]  /*1100*/  LOP3.LUT R9, R9, 0xffffff80, RZ, 0xc0, !PT ;  /* 0xffffff8009097812 */ /* 0x000fc800078ec0ff */
[----:B------:R-:W-:Y:S02]  /*1110*/  IADD3 R17, R17, R26, -R9 ;  /* 0x0000001a11117210 */ /* 0x000fe40007ffe809 */
[----:B------:R-:W-:-:S04]  /*1120*/  LEA.HI R9, R20, R27, RZ, 0x5 ;  /* 0x0000001b14097211 */ /* 0x000fc800078f28ff */
[----:B------:R-:W-:Y:S01]  /*1130*/  SHF.R.S32.HI R26, RZ, 0x5, R9 ;  /* 0x00000005ff1a7819 */ /* 0x000fe20000011409 */
[----:B------:R-:W-:Y:S01]  /*1140*/  FADD R9, |R24|, R23 ;  /* 0x0000001718097221 */ /* 0x000fe20000000200 */
[----:B------:R-:W-:Y:S02]  /*1150*/  IMAD R27, R22, 0x2000, R27 ;  /* 0x00002000161b7824 */ /* 0x000fe400078e021b */
[----:B------:R-:W-:-:S04]  /*1160*/  LEA.HI R23, R26, R26, RZ, 0x5 ;  /* 0x0000001a1a177211 */ /* 0x000fc800078f28ff */
[----:B------:R-:W-:-:S05]  /*1170*/  LOP3.LUT R23, R23, 0xfffe0, RZ, 0xc0, !PT ;  /* 0x000fffe017177812 */ /* 0x000fca00078ec0ff */
[----:B------:R-:W-:Y:S02]  /*1180*/  IMAD.IADD R23, R26, 0x1, -R23 ;  /* 0x000000011a177824 */ /* 0x000fe400078e0a17 */
[----:B--2---:R-:W-:Y:S01]  /*1190*/  FADD R24, R4, -R21 ;  /* 0x8000001504187221 */ /* 0x004fe20000000000 */
[----:B------:R-:W-:-:S04]  /*11a0*/  SHF.R.S32.HI R4, RZ, 0x1f, R27 ;  /* 0x0000001fff047819 */ /* 0x000fc8000001141b */
[CC--:B------:R-:W-:Y:S02]  /*11b0*/  LEA.HI R21, R4.reuse, R27.reuse, RZ, 0x11 ;  /* 0x0000001b04157211 */ /* 0x0c0fe400078f88ff */
[----:B------:R-:W-:Y:S01]  /*11c0*/  LEA.HI R27, R4, R27, RZ, 0xa ;  /* 0x0000001b041b7211 */ /* 0x000fe200078f50ff */
[----:B------:R-:W-:Y:S01]  /*11d0*/  IMAD.SHL.U32 R4, R23, 0x1000, RZ ;  /* 0x0000100017047824 */ /* 0x000fe200078e00ff */
[----:B------:R-:W-:Y:S02]  /*11e0*/  LOP3.LUT R21, R21, 0xfffe0000, RZ, 0xc0, !PT ;  /* 0xfffe000015157812 */ /* 0x000fe400078ec0ff */
[----:B------:R-:W-:Y:S02]  /*11f0*/  SHF.R.S32.HI R27, RZ, 0xa, R27 ;  /* 0x0000000aff1b7819 */ /* 0x000fe4000001141b */
[----:B------:R-:W-:-:S05]  /*1200*/  LOP3.LUT R4, R7, R4, RZ, 0xfc, !PT ;  /* 0x0000000407047212 */ /* 0x000fca00078efcff */
[----:B------:R-:W-:Y:S01]  /*1210*/  IMAD.IADD R21, R21, 0x1, R4 ;  /* 0x0000000115157824 */ /* 0x000fe200078e0204 */
[----:B------:R-:W-:-:S04]  /*1220*/  LEA.HI R4, R27, R27, RZ, 0x7 ;  /* 0x0000001b1b047211 */ /* 0x000fc800078f38ff */
[----:B------:R-:W-:-:S04]  /*1230*/  LOP3.LUT R4, R4, 0xffffff80, RZ, 0xc0, !PT ;  /* 0xffffff8004047812 */ /* 0x000fc800078ec0ff */
[----:B------:R-:W-:Y:S02]  /*1240*/  IADD3 R4, R21, R27, -R4 ;  /* 0x0000001b15047210 */ /* 0x000fe40007ffe804 */
[----:B------:R-:W-:-:S04]  /*1250*/  LOP3.LUT R21, R6, 0x60, R3, 0xfe, !PT ;  /* 0x0000006006157812 */ /* 0x000fc800078efe03 */
[----:B------:R-:W-:-:S04]  /*1260*/  LEA.HI R23, R20, R21, RZ, 0x5 ;  /* 0x0000001514177211 */ /* 0x000fc800078f28ff */
[----:B------:R-:W-:-:S04]  /*1270*/  SHF.R.S32.HI R23, RZ, 0x5, R23 ;  /* 0x00000005ff177819 */ /* 0x000fc80000011417 */
[----:B------:R-:W-:-:S04]  /*1280*/  LEA.HI R26, R23, R23, RZ, 0x5 ;  /* 0x00000017171a7211 */ /* 0x000fc800078f28ff */
[----:B------:R-:W-:-:S05]  /*1290*/  LOP3.LUT R26, R26, 0xfffe0, RZ, 0xc0, !PT ;  /* 0x000fffe01a1a7812 */ /* 0x000fca00078ec0ff */
[----:B------:R-:W-:-:S04]  /*12a0*/  IMAD.IADD R26, R23, 0x1, -R26 ;  /* 0x00000001171a7824 */ /* 0x000fc800078e0a1a */
[----:B------:R-:W-:Y:S02]  /*12b0*/  IMAD.SHL.U32 R23, R26, 0x1000, RZ ;  /* 0x000010001a177824 */ /* 0x000fe400078e00ff */
[----:B------:R-:W-:-:S03]  /*12c0*/  IMAD R26, R22, 0x2000, R21 ;  /* 0x00002000161a7824 */ /* 0x000fc600078e0215 */
[----:B------:R-:W-:Y:S02]  /*12d0*/  LOP3.LUT R21, R23, R2, RZ, 0xfc, !PT ;  /* 0x0000000217157212 */ /* 0x000fe400078efcff */
[----:B------:R-:W-:-:S04]  /*12e0*/  SHF.R.S32.HI R23, RZ, 0x1f, R26 ;  /* 0x0000001fff177819 */ /* 0x000fc8000001141a */
[----:B------:R-:W-:-:S04]  /*12f0*/  LEA.HI R2, R23, R26, RZ, 0xa ;  /* 0x0000001a17027211 */ /* 0x000fc800078f50ff */
[----:B------:R-:W-:Y:S02]  /*1300*/  SHF.R.S32.HI R2, RZ, 0xa, R2 ;  /* 0x0000000aff027819 */ /* 0x000fe40000011402 */
[----:B------:R-:W-:Y:S02]  /*1310*/  LEA.HI R23, R23, R26, RZ, 0x11 ;  /* 0x0000001a17177211 */ /* 0x000fe400078f88ff */
[----:B------:R-:W-:-:S04]  /*1320*/  LEA.HI R26, R2, R2, RZ, 0x7 ;  /* 0x00000002021a7211 */ /* 0x000fc800078f38ff */
[----:B------:R-:W-:-:S05]  /*1330*/  LOP3.LUT R27, R26, 0xffffff80, RZ, 0xc0, !PT ;  /* 0xffffff801a1b7812 */ /* 0x000fca00078ec0ff */
[----:B------:R-:W-:Y:S01]  /*1340*/  IMAD.IADD R27, R2, 0x1, -R27 ;  /* 0x00000001021b7824 */ /* 0x000fe200078e0a1b */
[----:B------:R-:W-:Y:S02]  /*1350*/  LOP3.LUT R2, R23, 0xfffe0000, RZ, 0xc0, !PT ;  /* 0xfffe000017027812 */ /* 0x000fe400078ec0ff */
[----:B------:R-:W-:Y:S02]  /*1360*/  LOP3.LUT R23, R6, 0x68, R3, 0xfe, !PT ;  /* 0x0000006806177812 */ /* 0x000fe400078efe03 */
[----:B------:R-:W-:Y:S02]  /*1370*/  IADD3 R21, R27, R21, R2 ;  /* 0x000000151b157210 */ /* 0x000fe40007ffe002 */
[----:B------:R-:W-:-:S04]  /*1380*/  LEA.HI R2, R20, R23, RZ, 0x5 ;  /* 0x0000001714027211 */ /* 0x000fc800078f28ff */
[----:B------:R-:W-:Y:S01]  /*1390*/  SHF.R.S32.HI R2, RZ, 0x5, R2 ;  /* 0x00000005ff027819 */ /* 0x000fe20000011402 */
[----:B------:R-:W-:Y:S01]  /*13a0*/  FADD R24, |R24|, R9 ;  /* 0x0000000918187221 */ /* 0x000fe20000000200 */
[----:B---3--:R-:W-:Y:S02]  /*13b0*/  FADD R11, R8, -R11 ;  /* 0x8000000b080b7221 */ /* 0x008fe40000000000 */
[----:B------:R-:W-:Y:S01]  /*13c0*/  LEA.HI R26, R2, R2, RZ, 0x5 ;  /* 0x00000002021a7211 */ /* 0x000fe200078f28ff */
[----:B------:R-:W-:Y:S02]  /*13d0*/  VIADD R29, R18, 0x400 ;  /* 0x00000400121d7836 */ /* 0x000fe40000000000 */
[----:B------:R-:W-:Y:S01]  /*13e0*/  FADD R18, |R11|, R24 ;  /* 0x000000180b127221 */ /* 0x000fe20000000200 */
[----:B------:R-:W-:Y:S01]  /*13f0*/  IMAD R24, R22, 0x2000, R23 ;  /* 0x0000200016187824 */ /* 0x000fe200078e0217 */
[----:B------:R-:W-:Y:S01]  /*1400*/  LOP3.LUT R27, R26, 0xfffe0, RZ, 0xc0, !PT ;  /* 0x000fffe01a1b7812 */ /* 0x000fe200078ec0ff */
[----:B------:R-:W-:-:S03]  /*1410*/  IMAD.WIDE R8, R21, 0x4, R14 ;  /* 0x0000000415087825 */ /* 0x000fc600078e020e */
[----:B------:R-:W-:Y:S01]  /*1420*/  SHF.R.S32.HI R28, RZ, 0x1f, R24 ;  /* 0x0000001fff1c7819 */ /* 0x000fe20000011418 */
[----:B------:R-:W-:Y:S02]  /*1430*/  IMAD.IADD R2, R2, 0x1, -R27 ;  /* 0x0000000102027824 */ /* 0x000fe400078e0a1b */
[----:B------:R0:W2:Y:S02]  /*1440*/  LDG.E.EL R8, desc[UR6][R8.64] ;  /* 0x0000000608087981 */ /* 0x0000a4000c2e1900 */
[----:B------:R-:W-:Y:S02]  /*1450*/  IMAD.SHL.U32 R2, R2, 0x1000, RZ ;  /* 0x0000100002027824 */ /* 0x000fe400078e00ff */
[----:B------:R-:W-:Y:S01]  /*1460*/  IMAD.WIDE R26, R29, 0x4, R14 ;  /* 0x000000041d1a7825 */ /* 0x000fe200078e020e */
[----:B0-----:R-:W-:-:S05]  /*1470*/  LEA.HI R9, R28, R24, RZ, 0x11 ;  /* 0x000000181c097211 */ /* 0x001fca00078f88ff */
[----:B------:R0:W3:Y:S01]  /*1480*/  LDG.E.EL R26, desc[UR6][R26.64] ;  /* 0x000000061a1a7981 */ /* 0x0000e2000c2e1900 */
[----:B------:R-:W-:Y:S02]  /*1490*/  LEA.HI R24, R28, R24, RZ, 0xa ;  /* 0x000000181c187211 */ /* 0x000fe400078f50ff */
[----:B------:R-:W-:Y:S02]  /*14a0*/  LOP3.LUT R9, R9, 0xfffe0000, RZ, 0xc0, !PT ;  /* 0xfffe000009097812 */ /* 0x000fe400078ec0ff */
[----:B------:R-:W-:Y:S02]  /*14b0*/  LOP3.LUT R2, R7, R2, RZ, 0xfc, !PT ;  /* 0x0000000207027212 */ /* 0x000fe400078efcff */
[----:B------:R-:W-:-:S03]  /*14c0*/  SHF.R.S32.HI R24, RZ, 0xa, R24 ;  /* 0x0000000aff187819 */ /* 0x000fc60000011418 */
[----:B0-----:R-:W-:Y:S01]  /*14d0*/  IMAD.IADD R27, R9, 0x1, R2 ;  /* 0x00000001091b7824 */ /* 0x001fe200078e0202 */
[----:B------:R-:W-:Y:S01]  /*14e0*/  LEA.HI R2, R24, R24, RZ, 0x7 ;  /* 0x0000001818027211 */ /* 0x000fe200078f38ff */
[----:B------:R-:W-:-:S03]  /*14f0*/  VIADD R17, R17, 0x800 ;  /* 0x0000080011117836 */ /* 0x000fc60000000000 */
[----:B------:R-:W-:Y:S01]  /*1500*/  LOP3.LUT R9, R2, 0xffffff80, RZ, 0xc0, !PT ;  /* 0xffffff8002097812 */ /* 0x000fe200078ec0ff */
[----:B----4-:R-:W-:-:S03]  /*1510*/  FADD R25, R10, -R25 ;  /* 0x800000190a197221 */ /* 0x010fc60000000000 */
[----:B------:R-:W-:Y:S01]  /*1520*/  IADD3 R27, R27, R24, -R9 ;  /* 0x000000181b1b7210 */ /* 0x000fe20007ffe809 */
[----:B------:R-:W-:-:S04]  /*1530*/  IMAD.WIDE R10, R17, 0x4, R14 ;  /* 0x00000004110a7825 */ /* 0x000fc800078e020e */
[----:B------:R-:W-:Y:S01]  /*1540*/  VIADD R27, R27, 0x400 ;  /* 0x000004001b1b7836 */ /* 0x000fe20000000000 */
[----:B------:R0:W4:Y:S01]  /*1550*/  LDG.E.EL R23, desc[UR6][R10.64] ;  /* 0x000000060a177981 */ /* 0x000122000c2e1900 */
[----:B------:R-:W-:Y:S02]  /*1560*/  VIADD R9, R4, 0xc00 ;  /* 0x00000c0004097836 */ /* 0x000fe40000000000 */
[----:B------:R-:W-:Y:S01]  /*1570*/  FADD R2, |R25|, R18 ;  /* 0x0000001219027221 */ /* 0x000fe20000000200 */
[----:B-----5:R-:W-:Y:S01]  /*1580*/  FADD R16, R16, -R19 ;  /* 0x8000001310107221 */ /* 0x020fe20000000000 */
[----:B------:R-:W-:Y:S01]  /*1590*/  LOP3.LUT R4, R6, 0x70, R3, 0xfe, !PT ;  /* 0x0000007006047812 */ /* 0x000fe200078efe03 */
[----:B------:R-:W-:Y:S01]  /*15a0*/  IMAD.WIDE R18, R9, 0x4, R14 ;  /* 0x0000000409127825 */ /* 0x000fe200078e020e */
[----:B------:R-:W-:-:S03]  /*15b0*/  LOP3.LUT R6, R6, 0x78, R3, 0xfe, !PT ;  /* 0x0000007806067812 */ /* 0x000fc600078efe03 */
[----:B0-----:R-:W-:Y:S01]  /*15c0*/  IMAD.WIDE R10, R27, 0x4, R14 ;  /* 0x000000041b0a7825 */ /* 0x001fe200078e020e */
[----:B------:R-:W-:Y:S01]  /*15d0*/  LEA.HI R28, R20, R4, RZ, 0x5 ;  /* 0x00000004141c7211 */ /* 0x000fe200078f28ff */
[----:B------:R0:W5:Y:S02]  /*15e0*/  LDG.E.EL R18, desc[UR6][R18.64] ;  /* 0x0000000612127981 */ /* 0x000164000c2e1900 */
[----:B------:R-:W-:Y:S02]  /*15f0*/  IMAD.WIDE R24, R21, 0x4, R12 ;  /* 0x0000000415187825 */ /* 0x000fe400078e020c */
[----:B------:R1:W2:Y:S02]  /*1600*/  LDG.E.EL R10, desc[UR6][R10.64] ;  /* 0x000000060a0a7981 */ /* 0x0002a4000c2e1900 */
[----:B------:R-:W-:Y:S02]  /*1610*/  IMAD R4, R22, 0x2000, R4 ;  /* 0x0000200016047824 */ /* 0x000fe400078e0204 */
[----:B------:R-:W2:Y:S01]  /*1620*/  LDG.E.EL R25, desc[UR6][R24.64] ;  /* 0x0000000618197981 */ /* 0x000ea2000c2e1900 */
[----:B0-----:R-:W-:-:S02]  /*1630*/  SHF.R.S32.HI R19, RZ, 0x5, R28 ;  /* 0x00000005ff137819 */ /* 0x001fc4000001141c */
[----:B-1----:R-:W-:Y:S01]  /*1640*/  LEA.HI R11, R20, R6, RZ, 0x5 ;  /* 0x00000006140b7211 */ /* 0x002fe200078f28ff */
[----:B------:R-:W-:-:S04]  /*1650*/  IMAD.WIDE R20, R29, 0x4, R12 ;  /* 0x000000041d147825 */ /* 0x000fc800078e020c */
[----:B------:R-:W-:Y:S02]  /*1660*/  IMAD R6, R22, 0x2000, R6 ;  /* 0x0000200016067824 */ /* 0x000fe400078e0206 */
[----:B------:R0:W3:Y:S01]  /*1670*/  LDG.E.EL R22, desc[UR6][R20.64] ;  /* 0x0000000614167981 */ /* 0x0000e2000c2e1900 */
[----:B------:R-:W-:-:S05]  /*1680*/  IMAD.WIDE R28, R17, 0x4, R12 ;  /* 0x00000004111c7825 */ /* 0x000fca00078e020c */
[----:B------:R1:W4:Y:S01]  /*1690*/  LDG.E.EL R17, desc[UR6][R28.64] ;  /* 0x000000061c117981 */ /* 0x000322000c2e1900 */
[----:B0-----:R-:W-:-:S04]  /*16a0*/  LEA.HI R20, R19, R19, RZ, 0x5 ;  /* 0x0000001313147211 */ /* 0x001fc800078f28ff */
[----:B------:R-:W-:Y:S01]  /*16b0*/  LOP3.LUT R24, R20, 0xfffe0, RZ, 0xc0, !PT ;  /* 0x000fffe014187812 */ /* 0x000fe200078ec0ff */
[----:B------:R-:W-:-:S04]  /*16c0*/  IMAD.WIDE R20, R9, 0x4, R12 ;  /* 0x0000000409147825 */ /* 0x000fc800078e020c */
[----:B-1----:R-:W-:Y:S01]  /*16d0*/  IMAD.WIDE R28, R27, 0x4, R12 ;  /* 0x000000041b1c7825 */ /* 0x002fe200078e020c */
[----:B------:R-:W-:Y:S01]  /*16e0*/  SHF.R.S32.HI R27, RZ, 0x1f, R4 ;  /* 0x0000001fff1b7819 */ /* 0x000fe20000011404 */
[----:B------:R0:W5:Y:S02]  /*16f0*/  LDG.E.EL R9, desc[UR6][R20.64] ;  /* 0x0000000614097981 */ /* 0x000164000c2e1900 */
[----:B------:R-:W-:Y:S01]  /*1700*/  IMAD.IADD R24, R19, 0x1, -R24 ;  /* 0x0000000113187824 */ /* 0x000fe200078e0a18 */
[----:B------:R-:W-:Y:S01]  /*1710*/  SHF.R.S32.HI R11, RZ, 0x5, R11 ;  /* 0x00000005ff0b7819 */ /* 0x000fe2000001140b */
[----:B------:R-:W5:Y:S02]  /*1720*/  LDG.E.EL R19, desc[UR6][R28.64] ;  /* 0x000000061c137981 */ /* 0x000f64000c2e1900 */
[----:B------:R-:W-:Y:S01]  /*1730*/  IMAD.SHL.U32 R24, R24, 0x1000, RZ ;  /* 0x0000100018187824 */ /* 0x000fe200078e00ff */
[CC--:B0-----:R-:W-:Y:S02]  /*1740*/  LEA.HI R20, R27.reuse, R4.reuse, RZ, 0x11 ;  /* 0x000000041b147211 */ /* 0x0c1fe400078f88ff */
[----:B------:R-:W-:-:S02]  /*1750*/  LEA.HI R27, R27, R4, RZ, 0xa ;  /* 0x000000041b1b7211 */ /* 0x000fc400078f50ff */
[----:B------:R-:W-:Y:S02]  /*1760*/  LOP3.LUT R4, R20, 0xfffe0000, RZ, 0xc0, !PT ;  /* 0xfffe000014047812 */ /* 0x000fe400078ec0ff */
[----:B------:R-:W-:Y:S02]  /*1770*/  LEA.HI R20, R11, R11, RZ, 0x5 ;  /* 0x0000000b0b147211 */ /* 0x000fe400078f28ff */
[----:B------:R-:W-:Y:S02]  /*1780*/  LOP3.LUT R24, R7, R24, RZ, 0xfc, !PT ;  /* 0x0000001807187212 */ /* 0x000fe400078efcff */
[----:B------:R-:W-:Y:S02]  /*1790*/  LOP3.LUT R20, R20, 0xfffe0, RZ, 0xc0, !PT ;  /* 0x000fffe014147812 */ /* 0x000fe400078ec0ff */
[----:B------:R-:W-:Y:S01]  /*17a0*/  SHF.R.S32.HI R27, RZ, 0xa, R27 ;  /* 0x0000000aff1b7819 */ /* 0x000fe2000001141b */
[----:B------:R-:W-:Y:S01]  /*17b0*/  IMAD.IADD R24, R4, 0x1, R24 ;  /* 0x0000000104187824 */ /* 0x000fe200078e0218 */
[----:B------:R-:W-:Y:S01]  /*17c0*/  SHF.R.S32.HI R21, RZ, 0x1f, R6 ;  /* 0x0000001fff157819 */ /* 0x000fe20000011406 */
[----:B------:R-:W-:Y:S01]  /*17d0*/  IMAD.IADD R20, R11, 0x1, -R20 ;  /* 0x000000010b147824 */ /* 0x000fe200078e0a14 */
[----:B------:R-:W-:-:S02]  /*17e0*/  LEA.HI R4, R27, R27, RZ, 0x7 ;  /* 0x0000001b1b047211 */ /* 0x000fc400078f38ff */
[CC--:B------:R-:W-:Y:S01]  /*17f0*/  LEA.HI R11, R21.reuse, R6.reuse, RZ, 0xa ;  /* 0x00000006150b7211 */ /* 0x0c0fe200078f50ff */
[----:B------:R-:W-:Y:S01]  /*1800*/  IMAD.SHL.U32 R20, R20, 0x1000, RZ ;  /* 0x0000100014147824 */ /* 0x000fe200078e00ff */
[----:B------:R-:W-:Y:S02]  /*1810*/  LOP3.LUT R4, R4, 0xffffff80, RZ, 0xc0, !PT ;  /* 0xffffff8004047812 */ /* 0x000fe400078ec0ff */
[----:B------:R-:W-:Y:S02]  /*1820*/  LEA.HI R21, R21, R6, RZ, 0x11 ;  /* 0x0000000615157211 */ /* 0x000fe400078f88ff */
[----:B------:R-:W-:Y:S02]  /*1830*/  SHF.R.S32.HI R6, RZ, 0xa, R11 ;  /* 0x0000000aff067819 */ /* 0x000fe4000001140b */
[----:B------:R-:W-:Y:S02]  /*1840*/  IADD3 R4, R24, R27, -R4 ;  /* 0x0000001b18047210 */ /* 0x000fe40007ffe804 */
[----:B------:R-:W-:-:S02]  /*1850*/  LOP3.LUT R20, R7, R20, RZ, 0xfc, !PT ;  /* 0x0000001407147212 */ /* 0x000fc400078efcff */
[----:B------:R-:W-:Y:S02]  /*1860*/  LOP3.LUT R21, R21, 0xfffe0000, RZ, 0xc0, !PT ;  /* 0xfffe000015157812 */ /* 0x000fe400078ec0ff */
[----:B------:R-:W-:Y:S01]  /*1870*/  LEA.HI R11, R6, R6, RZ, 0x7 ;  /* 0x00000006060b7211 */ /* 0x000fe200078f38ff */
[----:B------:R-:W-:Y:S02]  /*1880*/  VIADD R7, R4, 0x800 ;  /* 0x0000080004077836 */ /* 0x000fe40000000000 */
[----:B------:R-:W-:Y:S01]  /*1890*/  IMAD.IADD R4, R21, 0x1, R20 ;  /* 0x0000000115047824 */ /* 0x000fe200078e0214 */
[----:B------:R-:W-:Y:S01]  /*18a0*/  LOP3.LUT R11, R11, 0xffffff80, RZ, 0xc0, !PT ;  /* 0xffffff800b0b7812 */ /* 0x000fe200078ec0ff */
[----:B------:R-:W-:-:S03]  /*18b0*/  IMAD.WIDE R20, R7, 0x4, R14 ;  /* 0x0000000407147825 */ /* 0x000fc600078e020e */
[----:B------:R-:W-:Y:S01]  /*18c0*/  IADD3 R4, R4, R6, -R11 ;  /* 0x0000000604047210 */ /* 0x000fe20007ffe80b */
[----:B------:R-:W-:Y:S02]  /*18d0*/  IMAD.WIDE R6, R7, 0x4, R12 ;  /* 0x0000000407067825 */ /* 0x000fe400078e020c */
[----:B------:R-:W5:Y:S02]  /*18e0*/  LDG.E.EL R20, desc[UR6][R20.64] ;  /* 0x0000000614147981 */ /* 0x000f64000c2e1900 */
[----:B------:R-:W-:Y:S02]  /*18f0*/  VIADD R11, R4, 0xc00 ;  /* 0x00000c00040b7836 */ /* 0x000fe40000000000 */
[----:B------:R-:W5:Y:S02]  /*1900*/  LDG.E.EL R7, desc[UR6][R6.64] ;  /* 0x0000000606077981 */ /* 0x000f64000c2e1900 */
[----:B------:R-:W-:-:S04]  /*1910*/  IMAD.WIDE R14, R11, 0x4, R14 ;  /* 0x000000040b0e7825 */ /* 0x000fc800078e020e */
[----:B------:R-:W-:Y:S02]  /*1920*/  IMAD.WIDE R12, R11, 0x4, R12 ;  /* 0x000000040b0c7825 */ /* 0x000fe400078e020c */
[----:B------:R-:W5:Y:S04]  /*1930*/  LDG.E.EL R14, desc[UR6][R14.64] ;  /* 0x000000060e0e7981 */ /* 0x000f68000c2e1900 */
[----:B------:R-:W5:Y:S01]  /*1940*/  LDG.E.EL R13, desc[UR6][R12.64] ;  /* 0x000000060c0d7981 */ /* 0x000f62000c2e1900 */
[----:B------:R-:W-:Y:S02]  /*1950*/  FADD R11, |R16|, R2 ;  /* 0x00000002100b7221 */ /* 0x000fe40000000200 */
[----:B------:R-:W0:Y:S01]  /*1960*/  S2R R2, SR_TID.X ;  /* 0x0000000000027919 */ /* 0x000e220000002100 */
[----:B------:R-:W1:Y:S01]  /*1970*/  S2UR UR5, SR_CgaCtaId ;  /* 0x00000000000579c3 */ /* 0x000e620000008800 */
[----:B------:R-:W-:Y:S01]  /*1980*/  UMOV UR4, 0x400 ;  /* 0x0000040000047882 */ /* 0x000fe20000000000 */
[----:B------:R-:W-:Y:S01]  /*1990*/  IMAD.SHL.U32 R4, R3, 0x4, RZ ;  /* 0x0000000403047824 */ /* 0x000fe200078e00ff */
[----:B-1----:R-:W-:Y:S01]  /*19a0*/  UPRMT UR4, UR5, 0x654, UR4 ;  /* 0x0000065405047896 */ /* 0x002fe20008000004 */
[----:B0-----:R-:W-:Y:S01]  /*19b0*/  ISETP.GE.AND P0, PT, R2, 0x100, PT ;  /* 0x000001000200780c */ /* 0x001fe20003f06270 */
[----:B--2---:R-:W-:Y:S01]  /*19c0*/  FADD R8, R8, -R25 ;  /* 0x8000001908087221 */ /* 0x004fe20000000000 */
[----:B---3--:R-:W-:-:S04]  /*19d0*/  FADD R22, R26, -R22 ;  /* 0x800000161a167221 */ /* 0x008fc80000000000 */
[----:B------:R-:W-:Y:S01]  /*19e0*/  FADD R22, |R22|, R11 ;  /* 0x0000000b16167221 */ /* 0x000fe20000000200 */
[----:B----4-:R-:W-:-:S04]  /*19f0*/  FADD R17, R23, -R17 ;  /* 0x8000001117117221 */ /* 0x010fc80000000000 */
[----:B------:R-:W-:Y:S01]  /*1a00*/  FADD R22, |R17|, R22 ;  /* 0x0000001611167221 */ /* 0x000fe20000000200 */
[----:B-----5:R-:W-:-:S04]  /*1a10*/  FADD R9, R18, -R9 ;  /* 0x8000000912097221 */ /* 0x020fc80000000000 */
[----:B------:R-:W-:Y:S01]  /*1a20*/  FADD R9, |R9|, R22 ;  /* 0x0000001609097221 */ /* 0x000fe20000000200 */
[----:B------:R-:W-:-:S03]  /*1a30*/  FADD R10, R10, -R19 ;  /* 0x800000130a0a7221 */ /* 0x000fc60000000000 */
[----:B------:R-:W-:-:S04]  /*1a40*/  FADD R9, |R8|, R9 ;  /* 0x0000000908097221 */ /* 0x000fc80000000200 */
[----:B------:R-:W-:Y:S01]  /*1a50*/  FADD R10, |R10|, R9 ;  /* 0x000000090a0a7221 */ /* 0x000fe20000000200 */
[----:B------:R-:W-:-:S04]  /*1a60*/  FADD R7, R20, -R7 ;  /* 0x8000000714077221 */ /* 0x000fc80000000000 */
[----:B------:R-:W-:Y:S01]  /*1a70*/  FADD R10, |R7|, R10 ;  /* 0x0000000a070a7221 */ /* 0x000fe20000000200 */
[----:B------:R-:W-:-:S05]  /*1a80*/  LOP3.LUT R7, R2, 0x1f, RZ, 0xc0, !PT ;  /* 0x0000001f02077812 */ /* 0x000fca00078ec0ff */
[----:B------:R-:W-:Y:S02]  /*1a90*/  IMAD.SHL.U32 R7, R7, 0x20, RZ ;  /* 0x0000002007077824 */ /* 0x000fe400078e00ff */
[----:B------:R-:W-:-:S03]  /*1aa0*/  FADD R13, R14, -R13 ;  /* 0x8000000d0e0d7221 */ /* 0x000fc60000000000 */
[----:B------:R-:W-:Y:S01]  /*1ab0*/  LOP3.LUT R9, R7, R4, RZ, 0xfc, !PT ;  /* 0x0000000407097212 */ /* 0x000fe200078efcff */
[----:B------:R-:W-:-:S05]  /*1ac0*/  FADD R10, |R13|, R10 ;  /* 0x0000000a0d0a7221 */ /* 0x000fca0000000200 */
[----:B------:R-:W-:Y:S01]  /*1ad0*/  STS [R9+UR4], R10 ;  /* 0x0000000a09007988 */ /* 0x000fe20008000804 */
[----:B------:R-:W-:Y:S01]  /*1ae0*/  LEA R4, R2, UR4, 0x2 ;  /* 0x0000000402047c11 */ /* 0x000fe2000f8e10ff */
[----:B------:R-:W-:Y:S06]  /*1af0*/  BAR.SYNC.DEFER_BLOCKING 0x0 ;  /* 0x0000000000007b1d */ /* 0x000fec0000010000 */
[----:B------:R-:W0:Y:S04]  /*1b00*/  @!P0 LDS R5, [R4] ;  /* 0x0000000004058984 */ /* 0x000e280000000800 */
[----:B0-----:R-:W0:Y:S02]  /*1b10*/  SHFL.BFLY PT, R6, R5, 0x4, 0x1f ;  /* 0x0c801f0005067f89 */ /* 0x001e2400000e0000 */
[----:B0-----:R-:W-:-:S05]  /*1b20*/  FADD R6, R5, R6 ;  /* 0x0000000605067221 */ /* 0x001fca0000000000 */
[----:B------:R-:W0:Y:S01]  /*1b30*/  SHFL.BFLY PT, R11, R6, 0x2, 0x1f ;  /* 0x0c401f00060b7f89 */ /* 0x000e2200000e0000 */
[----:B------:R-:W-:Y:S01]  /*1b40*/  LOP3.LUT P0, RZ, R2, 0x7, RZ, 0xc0, !PT ;  /* 0x0000000702ff7812 */ /* 0x000fe2000780c0ff */
[----:B0-----:R-:W-:-:S05]  /*1b50*/  FADD R11, R6, R11 ;  /* 0x0000000b060b7221 */ /* 0x001fca0000000000 */
[----:B------:R-:W0:Y:S01]  /*1b60*/  SHFL.BFLY PT, R8, R11, 0x1, 0x1f ;  /* 0x0c201f000b087f89 */ /* 0x000e2200000e0000 */
[----:B------:R-:W-:Y:S02]  /*1b70*/  ISETP.LT.AND P0, PT, R2, 0x100, !P0 ;  /* 0x000001000200780c */ /* 0x000fe40004701270 */
[----:B------:R-:W-:Y:S01]  /*1b80*/  ISETP.NE.AND P1, PT, R3, RZ, PT ;  /* 0x000000ff0300720c */ /* 0x000fe20003f25270 */
[----:B0-----:R-:W-:-:S10]  /*1b90*/  FADD R3, R11, R8 ;  /* 0x000000080b037221 */ /* 0x001fd40000000000 */
[----:B------:R0:W-:Y:S01]  /*1ba0*/  @P0 STS [R4], R3 ;  /* 0x0000000304000388 */ /* 0x0001e20000000800 */
[----:B------:R-:W-:Y:S06]  /*1bb0*/  BAR.SYNC.DEFER_BLOCKING 0x0 ;  /* 0x0000000000007b1d */ /* 0x000fec0000010000 */
[----:B0-----:R-:W-:Y:S05]  /*1bc0*/  @P1 EXIT ;  /* 0x000000000000194d */ /* 0x001fea0003800000 */
[----:B------:R-:W0:Y:S01]  /*1bd0*/  LDS R7, [R7+UR4] ;  /* 0x0000000407077984 */ /* 0x000e220008000800 */
[----:B------:R-:W1:Y:S02]  /*1be0*/  LDC.64 R2, c[0x0][0x220] ;  /* 0x00008800ff027b82 */ /* 0x000e640000000a00 */
[----:B-1----:R-:W-:-:S05]  /*1bf0*/  IMAD.WIDE R2, R0, 0x4, R2 ;  /* 0x0000000400027825 */ /* 0x002fca00078e0202 */
[----:B0-----:R-:W-:Y:S01]  /*1c00*/  STG.E desc[UR6][R2.64], R7 ;  /* 0x0000000702007986 */ /* 0x001fe2000c101906 */
[----:B------:R-:W-:Y:S05]  /*1c10*/  EXIT ;  /* 0x000000000000794d */ /* 0x000fea0003800000 */
.L_x_0:
[----:B------:R-:W-:-:S00]  /*1c20*/  BRA `(.L_x_0) ;  /* 0xfffffffc00fc7947 */ /* 0x000fc0000383ffff */
[----:B------:R-:W-:-:S00]  /*1c30*/  NOP ;  /* 0x0000000000007918 */ /* 0x000fc00000000000 */
        /* <DEDUP_REMOVED lines=12> */
.L_x_1:


//--------------------- .nv.shared.triton_per_fused_abs_mean_sub_12 --------------------------
	.section	.nv.shared.triton_per_fused_abs_mean_sub_12,"aw",@nobits
	.sectionflags	@""
	.align	16
	.zero		1024


//--------------------- .nv.constant0.triton_per_fused_abs_mean_sub_12 --------------------------
	.section	.nv.constant0.triton_per_fused_abs_mean_sub_12,"a",@progbits
	.sectionflags	@""
	.align	4
.nv.constant0.triton_per_fused_abs_mean_sub_12:
	.zero		560
